	.target	sm_90a

	.elftype	@"ET_EXEC"


//--------------------- .note.nv.tkinfo           --------------------------
	.section	.note.nv.tkinfo,"",@"SHT_NOTE"
	.sectionflags	@"SHF_NOTE_NV_TKINFO"
	.tkinfo
        /*0018*/ 	.word	0x00000002
        /*0030*/ 	.string	""
        /*0030*/ 	.string	"ptxas"
        /*0030*/ 	.string	"Cuda compilation tools, release 13.0, V13.0.88"
        /*0030*/ 	.string	"Build cuda_13.0.r13.0/compiler.36424714_0"
        /*0030*/ 	.string	"-arch sm_90a -m 64 "



//--------------------- .note.nv.cuinfo           --------------------------
	.section	.note.nv.cuinfo,"",@"SHT_NOTE"
	.sectionflags	@"SHF_NOTE_NV_CUINFO"
        /*0018*/ 	.short	0x0002
        /*001a*/ 	.short	0x005a
        /*001c*/ 	.short	0x0082
	.zero		2


//--------------------- .nv.info                  --------------------------
	.section	.nv.info,"",@"SHT_CUDA_INFO"
	.align	4


	//----- nvinfo : EIATTR_REGCOUNT
	.align		4
        /*0000*/ 	.byte	0x04, 0x2f
        /*0002*/ 	.short	(.L_15 - .L_14)
	.align		4
.L_14:
        /*0004*/ 	.word	index@(_ZN7cutlass13device_kernelINS_4gemm6kernel13GemmUniversalIN4cute5tupleIJiiiiEEENS1_10collective13CollectiveMmaINS1_34MainloopSm90TmaGmmaWarpSpecializedILi9ENS5_IJNS4_1CILi1EEENSA_ILi4EEESB_EEENS1_35KernelTmaWarpSpecializedCooperativeEEENS5_IJNSA_ILi256EEENSA_ILi128EEENSA_ILi32EEEEEENS_10bfloat16_tENS5_IJlSB_lEEESK_SL_NS4_8TiledMMAINS4_8MMA_AtomIJNS4_4SM904GMMA28MMA_64x128x16_F32BF16BF16_SSILNSP_5MajorE0ELSR_0ELNSP_7ScaleInE1ELSS_1EEEEEENS4_6LayoutINS5_IJNSA_ILi2EEESB_SB_EEENS5_IJSB_NSA_ILi0EEESY_EEEEENS5_IJNS4_10UnderscoreES11_S11_EEEEENS4_23SM90_TMA_LOAD_MULTICASTENS4_14ComposedLayoutINS4_7SwizzleILi2ELi4ELi3EEENS4_18smem_ptr_flag_bitsILi16EEENSV_INS5_IJNSA_ILi8EEESI_EEENS5_IJSI_SB_EEEEEEEvNS4_8identityENS4_13SM90_TMA_LOADES1E_vS1F_EENS_8epilogue10collective6detail29Sm90TmaWarpSpecializedAdapterINS1J_15DefaultEpilogueISK_SL_SL_NS1I_6thread17LinearCombinationISK_Li1EffLNS1N_9ScaleType4KindE0ELNS_15FloatRoundStyleE2ESK_EENS1_15EpilogueDefaultEEEEEvvEEEEvNT_6ParamsE)
        /*0008*/ 	.word	0x000000a8


	//----- nvinfo : EIATTR_FRAME_SIZE
	.align		4
.L_15:
        /*000c*/ 	.byte	0x04, 0x11
        /*000e*/ 	.short	(.L_17 - .L_16)
	.align		4
.L_16:
        /*0010*/ 	.word	index@(_ZN7cutlass13device_kernelINS_4gemm6kernel13GemmUniversalIN4cute5tupleIJiiiiEEENS1_10collective13CollectiveMmaINS1_34MainloopSm90TmaGmmaWarpSpecializedILi9ENS5_IJNS4_1CILi1EEENSA_ILi4EEESB_EEENS1_35KernelTmaWarpSpecializedCooperativeEEENS5_IJNSA_ILi256EEENSA_ILi128EEENSA_ILi32EEEEEENS_10bfloat16_tENS5_IJlSB_lEEESK_SL_NS4_8TiledMMAINS4_8MMA_AtomIJNS4_4SM904GMMA28MMA_64x128x16_F32BF16BF16_SSILNSP_5MajorE0ELSR_0ELNSP_7ScaleInE1ELSS_1EEEEEENS4_6LayoutINS5_IJNSA_ILi2EEESB_SB_EEENS5_IJSB_NSA_ILi0EEESY_EEEEENS5_IJNS4_10UnderscoreES11_S11_EEEEENS4_23SM90_TMA_LOAD_MULTICASTENS4_14ComposedLayoutINS4_7SwizzleILi2ELi4ELi3EEENS4_18smem_ptr_flag_bitsILi16EEENSV_INS5_IJNSA_ILi8EEESI_EEENS5_IJSI_SB_EEEEEEEvNS4_8identityENS4_13SM90_TMA_LOADES1E_vS1F_EENS_8epilogue10collective6detail29Sm90TmaWarpSpecializedAdapterINS1J_15DefaultEpilogueISK_SL_SL_NS1I_6thread17LinearCombinationISK_Li1EffLNS1N_9ScaleType4KindE0ELNS_15FloatRoundStyleE2ESK_EENS1_15EpilogueDefaultEEEEEvvEEEEvNT_6ParamsE)
        /*0014*/ 	.word	0x00000000


	//----- nvinfo : EIATTR_MIN_STACK_SIZE
	.align		4
.L_17:
        /*0018*/ 	.byte	0x04, 0x12
        /*001a*/ 	.short	(.L_19 - .L_18)
	.align		4
.L_18:
        /*001c*/ 	.word	index@(_ZN7cutlass13device_kernelINS_4gemm6kernel13GemmUniversalIN4cute5tupleIJiiiiEEENS1_10collective13CollectiveMmaINS1_34MainloopSm90TmaGmmaWarpSpecializedILi9ENS5_IJNS4_1CILi1EEENSA_ILi4EEESB_EEENS1_35KernelTmaWarpSpecializedCooperativeEEENS5_IJNSA_ILi256EEENSA_ILi128EEENSA_ILi32EEEEEENS_10bfloat16_tENS5_IJlSB_lEEESK_SL_NS4_8TiledMMAINS4_8MMA_AtomIJNS4_4SM904GMMA28MMA_64x128x16_F32BF16BF16_SSILNSP_5MajorE0ELSR_0ELNSP_7ScaleInE1ELSS_1EEEEEENS4_6LayoutINS5_IJNSA_ILi2EEESB_SB_EEENS5_IJSB_NSA_ILi0EEESY_EEEEENS5_IJNS4_10UnderscoreES11_S11_EEEEENS4_23SM90_TMA_LOAD_MULTICASTENS4_14ComposedLayoutINS4_7SwizzleILi2ELi4ELi3EEENS4_18smem_ptr_flag_bitsILi16EEENSV_INS5_IJNSA_ILi8EEESI_EEENS5_IJSI_SB_EEEEEEEvNS4_8identityENS4_13SM90_TMA_LOADES1E_vS1F_EENS_8epilogue10collective6detail29Sm90TmaWarpSpecializedAdapterINS1J_15DefaultEpilogueISK_SL_SL_NS1I_6thread17LinearCombinationISK_Li1EffLNS1N_9ScaleType4KindE0ELNS_15FloatRoundStyleE2ESK_EENS1_15EpilogueDefaultEEEEEvvEEEEvNT_6ParamsE)
        /*0020*/ 	.word	0x00000000
.L_19:


//--------------------- .nv.compat                --------------------------
	.section	.nv.compat,"",@"SHT_CUDA_COMPAT_INFO"
	.align	4
        /*0000*/ 	.byte	0x02, 0x09, 0x01, 0x00, 0x02, 0x02, 0x04, 0x00, 0x02, 0x05, 0x05, 0x00, 0x03, 0x07, 0x01, 0x01
        /*0010*/ 	.byte	0x02, 0x03, 0x01, 0x00, 0x02, 0x06, 0x01, 0x00, 0x04, 0x0b, 0x08, 0x00, 0x00, 0x00, 0x00, 0x00
        /*0020*/ 	.byte	0x00, 0x00, 0x00, 0x00


//--------------------- .nv.info._ZN7cutlass13device_kernelINS_4gemm6kernel13GemmUniversalIN4cute5tupleIJiiiiEEENS1_10collective13CollectiveMmaINS1_34MainloopSm90TmaGmmaWarpSpecializedILi9ENS5_IJNS4_1CILi1EEENSA_ILi4EEESB_EEENS1_35KernelTmaWarpSpecializedCooperativeEEENS5_IJNSA_ILi256EEENSA_ILi128EEENSA_ILi32EEEEEENS_10bfloat16_tENS5_IJlSB_lEEESK_SL_NS4_8TiledMMAINS4_8MMA_AtomIJNS4_4SM904GMMA28MMA_64x128x16_F32BF16BF16_SSILNSP_5MajorE0ELSR_0ELNSP_7ScaleInE1ELSS_1EEEEEENS4_6LayoutINS5_IJNSA_ILi2EEESB_SB_EEENS5_IJSB_NSA_ILi0EEESY_EEEEENS5_IJNS4_10UnderscoreES11_S11_EEEEENS4_23SM90_TMA_LOAD_MULTICASTENS4_14ComposedLayoutINS4_7SwizzleILi2ELi4ELi3EEENS4_18smem_ptr_flag_bitsILi16EEENSV_INS5_IJNSA_ILi8EEESI_EEENS5_IJSI_SB_EEEEEEEvNS4_8identityENS4_13SM90_TMA_LOADES1E_vS1F_EENS_8epilogue10collective6detail29Sm90TmaWarpSpecializedAdapterINS1J_15DefaultEpilogueISK_SL_SL_NS1I_6thread17LinearCombinationISK_Li1EffLNS1N_9ScaleType4KindE0ELNS_15FloatRoundStyleE2ESK_EENS1_15EpilogueDefaultEEEEEvvEEEEvNT_6ParamsE --------------------------
	.section	.nv.info._ZN7cutlass13device_kernelINS_4gemm6kernel13GemmUniversalIN4cute5tupleIJiiiiEEENS1_10collective13CollectiveMmaINS1_34MainloopSm90TmaGmmaWarpSpecializedILi9ENS5_IJNS4_1CILi1EEENSA_ILi4EEESB_EEENS1_35KernelTmaWarpSpecializedCooperativeEEENS5_IJNSA_ILi256EEENSA_ILi128EEENSA_ILi32EEEEEENS_10bfloat16_tENS5_IJlSB_lEEESK_SL_NS4_8TiledMMAINS4_8MMA_AtomIJNS4_4SM904GMMA28MMA_64x128x16_F32BF16BF16_SSILNSP_5MajorE0ELSR_0ELNSP_7ScaleInE1ELSS_1EEEEEENS4_6LayoutINS5_IJNSA_ILi2EEESB_SB_EEENS5_IJSB_NSA_ILi0EEESY_EEEEENS5_IJNS4_10UnderscoreES11_S11_EEEEENS4_23SM90_TMA_LOAD_MULTICASTENS4_14ComposedLayoutINS4_7SwizzleILi2ELi4ELi3EEENS4_18smem_ptr_flag_bitsILi16EEENSV_INS5_IJNSA_ILi8EEESI_EEENS5_IJSI_SB_EEEEEEEvNS4_8identityENS4_13SM90_TMA_LOADES1E_vS1F_EENS_8epilogue10collective6detail29Sm90TmaWarpSpecializedAdapterINS1J_15DefaultEpilogueISK_SL_SL_NS1I_6thread17LinearCombinationISK_Li1EffLNS1N_9ScaleType4KindE0ELNS_15FloatRoundStyleE2ESK_EENS1_15EpilogueDefaultEEEEEvvEEEEvNT_6ParamsE,"",@"SHT_CUDA_INFO"
	.sectionflags	@""
	.align	4


	//----- nvinfo : EIATTR_CUDA_API_VERSION
	.align		4
        /*0000*/ 	.byte	0x04, 0x37
        /*0002*/ 	.short	(.L_21 - .L_20)
.L_20:
        /*0004*/ 	.word	0x00000082


	//----- nvinfo : EIATTR_KPARAM_INFO
	.align		4
.L_21:
        /*0008*/ 	.byte	0x04, 0x17
        /*000a*/ 	.short	(.L_23 - .L_22)
.L_22:
        /*000c*/ 	.word	0x00000000
        /*0010*/ 	.short	0x0000
        /*0012*/ 	.short	0x0070
        /*0014*/ 	.byte	0x00, 0xf0, 0x01, 0x10


	//----- nvinfo : EIATTR_SPARSE_MMA_MASK
	.align		4
.L_23:
        /*0018*/ 	.byte	0x03, 0x50
        /*001a*/ 	.short	0x0000


	//----- nvinfo : EIATTR_MAXREG_COUNT
	.align		4
        /*001c*/ 	.byte	0x03, 0x1b
        /*001e*/ 	.short	0x00a8


	//----- nvinfo : EIATTR_NUM_BARRIERS
	.align		4
        /*0020*/ 	.byte	0x02, 0x4c
        /*0022*/ 	.byte	0x01
	.zero		1


	//----- nvinfo : EIATTR_EXTERNS
	.align		4
        /*0024*/ 	.byte	0x04, 0x0f
        /*0026*/ 	.short	(.L_25 - .L_24)


	//   ....[0]....
	.align		4
.L_24:
        /*0028*/ 	.word	index@(__assertfail)


	//----- nvinfo : EIATTR_MERCURY_ISA_VERSION
	.align		4
.L_25:
        /*002c*/ 	.byte	0x03, 0x5f
        /*002e*/ 	.short	0x0101


	//----- nvinfo : EIATTR_INT_WARP_WIDE_INSTR_OFFSETS
	.align		4
        /*0030*/ 	.byte	0x04, 0x31
        /*0032*/ 	.short	(.L_27 - .L_26)


	//   ....[0]....
.L_26:
        /*0034*/ 	.word	0x00000540


	//   ....[1]....
        /*0038*/ 	.word	0x00000560


	//   ....[2]....
        /*003c*/ 	.word	0x00000710


	//----- nvinfo : EIATTR_COOP_GROUP_MASK_REGIDS
	.align		4
.L_27:
        /*0040*/ 	.byte	0x04, 0x29
        /*0042*/ 	.short	(.L_29 - .L_28)


	//   ....[0]....
.L_28:
        /*0044*/ 	.word	0xffffffff


	//   ....[1]....
        /*0048*/ 	.word	0xffffffff


	//   ....[2]....
        /*004c*/ 	.word	0xffffffff


	//   ....[3]....
        /*0050*/ 	.word	0xffffffff


	//   ....[4]....
        /*0054*/ 	.word	0xffffffff


	//   ....[5]....
        /*0058*/ 	.word	0xffffffff


	//----- nvinfo : EIATTR_COOP_GROUP_INSTR_OFFSETS
	.align		4
.L_29:
        /*005c*/ 	.byte	0x04, 0x28
        /*005e*/ 	.short	(.L_31 - .L_30)


	//   ....[0]....
.L_30:
        /*0060*/ 	.word	0x00000060


	//   ....[1]....
        /*0064*/ 	.word	0x00000070


	//   ....[2]....
        /*0068*/ 	.word	0x00000130


	//   ....[3]....
        /*006c*/ 	.word	0x00000390


	//   ....[4]....
        /*0070*/ 	.word	0x00000850


	//   ....[5]....
        /*0074*/ 	.word	0x000012a0


	//----- nvinfo : EIATTR_REG_RECONFIG
	.align		4
.L_31:
        /*0078*/ 	.byte	0x01, 0x54
	.zero		2


	//----- nvinfo : EIATTR_SYSCALL_OFFSETS
	.align		4
        /*007c*/ 	.byte	0x04, 0x46
        /*007e*/ 	.short	(.L_33 - .L_32)


	//   ....[0]....
.L_32:
        /*0080*/ 	.word	0x00001460


	//----- nvinfo : EIATTR_MBARRIER_INSTR_OFFSETS
	.align		4
.L_33:
        /*0084*/ 	.byte	0x04, 0x39
        /*0086*/ 	.short	(.L_35 - .L_34)


	//   ....[0]....
.L_34:
        /*0088*/ 	.word	0x00000250
        /*008c*/ 	.word	0x000000ff
        /*0090*/ 	.word	0x00000000
        /*0094*/ 	.short	0x0100
        /*0096*/ 	.byte	0x08
	.zero		1


	//   ....[1]....
        /*0098*/ 	.word	0x00000260
        /*009c*/ 	.word	0x000000ff
        /*00a0*/ 	.word	0x00000048
        /*00a4*/ 	.short	0x0100
        /*00a6*/ 	.byte	0x08
	.zero		1


	//   ....[2]....
        /*00a8*/ 	.word	0x00000270
        /*00ac*/ 	.word	0x000000ff
        /*00b0*/ 	.word	0x00000008
        /*00b4*/ 	.short	0x0100
        /*00b6*/ 	.byte	0x08
	.zero		1


	//   ....[3]....
        /*00b8*/ 	.word	0x00000280
        /*00bc*/ 	.word	0x000000ff
        /*00c0*/ 	.word	0x00000050
        /*00c4*/ 	.short	0x0100
        /*00c6*/ 	.byte	0x08
	.zero		1


	//   ....[4]....
        /*00c8*/ 	.word	0x00000290
        /*00cc*/ 	.word	0x000000ff
        /*00d0*/ 	.word	0x00000010
        /*00d4*/ 	.short	0x0100
        /*00d6*/ 	.byte	0x08
	.zero		1


	//   ....[5]....
        /*00d8*/ 	.word	0x000002a0
        /*00dc*/ 	.word	0x000000ff
        /*00e0*/ 	.word	0x00000058
        /*00e4*/ 	.short	0x0100
        /*00e6*/ 	.byte	0x08
	.zero		1


	//   ....[6]....
        /*00e8*/ 	.word	0x000002b0
        /*00ec*/ 	.word	0x000000ff
        /*00f0*/ 	.word	0x00000018
        /*00f4*/ 	.short	0x0100
        /*00f6*/ 	.byte	0x08
	.zero		1


	//   ....[7]....
        /*00f8*/ 	.word	0x000002c0
        /*00fc*/ 	.word	0x000000ff
        /*0100*/ 	.word	0x00000060
        /*0104*/ 	.short	0x0100
        /*0106*/ 	.byte	0x08
	.zero		1


	//   ....[8]....
        /*0108*/ 	.word	0x000002d0
        /*010c*/ 	.word	0x000000ff
        /*0110*/ 	.word	0x00000020
        /*0114*/ 	.short	0x0100
        /*0116*/ 	.byte	0x08
	.zero		1


	//   ....[9]....
        /*0118*/ 	.word	0x000002e0
        /*011c*/ 	.word	0x000000ff
        /*0120*/ 	.word	0x00000068
        /*0124*/ 	.short	0x0100
        /*0126*/ 	.byte	0x08
	.zero		1


	//   ....[10]....
        /*0128*/ 	.word	0x000002f0
        /*012c*/ 	.word	0x000000ff
        /*0130*/ 	.word	0x00000028
        /*0134*/ 	.short	0x0100
        /*0136*/ 	.byte	0x08
	.zero		1


	//   ....[11]....
        /*0138*/ 	.word	0x00000300
        /*013c*/ 	.word	0x000000ff
        /*0140*/ 	.word	0x00000070
        /*0144*/ 	.short	0x0100
        /*0146*/ 	.byte	0x08
	.zero		1


	//   ....[12]....
        /*0148*/ 	.word	0x00000310
        /*014c*/ 	.word	0x000000ff
        /*0150*/ 	.word	0x00000030
        /*0154*/ 	.short	0x0100
        /*0156*/ 	.byte	0x08
	.zero		1


	//   ....[13]....
        /*0158*/ 	.word	0x00000320
        /*015c*/ 	.word	0x000000ff
        /*0160*/ 	.word	0x00000078
        /*0164*/ 	.short	0x0100
        /*0166*/ 	.byte	0x08
	.zero		1


	//   ....[14]....
        /*0168*/ 	.word	0x00000330
        /*016c*/ 	.word	0x000000ff
        /*0170*/ 	.word	0x00000038
        /*0174*/ 	.short	0x0100
        /*0176*/ 	.byte	0x08
	.zero		1


	//   ....[15]....
        /*0178*/ 	.word	0x00000340
        /*017c*/ 	.word	0x000000ff
        /*0180*/ 	.word	0x00000080
        /*0184*/ 	.short	0x0100
        /*0186*/ 	.byte	0x08
	.zero		1


	//   ....[16]....
        /*0188*/ 	.word	0x00000350
        /*018c*/ 	.word	0x000000ff
        /*0190*/ 	.word	0x00000040
        /*0194*/ 	.short	0x0100
        /*0196*/ 	.byte	0x08
	.zero		1


	//   ....[17]....
        /*0198*/ 	.word	0x00000360
        /*019c*/ 	.word	0x000000ff
        /*01a0*/ 	.word	0x00000088
        /*01a4*/ 	.short	0x0100
        /*01a6*/ 	.byte	0x08
	.zero		1


	//   ....[18]....
        /*01a8*/ 	.word	0x00000790
        /*01ac*/ 	.word	0x000000ff
        /*01b0*/ 	.word	0x000000a0
        /*01b4*/ 	.short	0x0100
        /*01b6*/ 	.byte	0x06
	.zero		1


	//   ....[19]....
        /*01b8*/ 	.word	0x00000800
        /*01bc*/ 	.word	0x000000ff
        /*01c0*/ 	.word	0x000000a8
        /*01c4*/ 	.short	0x0100
        /*01c6*/ 	.byte	0x06
	.zero		1


	//   ....[20]....
        /*01c8*/ 	.word	0x00001520
        /*01cc*/ 	.word	0x00000003
        /*01d0*/ 	.word	0x00000000
        /*01d4*/ 	.short	0x010a
        /*01d6*/ 	.byte	0x3f
	.zero		1


	//   ....[21]....
        /*01d8*/ 	.word	0x00001560
        /*01dc*/ 	.word	0x00000003
        /*01e0*/ 	.word	0x00000000
        /*01e4*/ 	.short	0x010a
        /*01e6*/ 	.byte	0x3f
	.zero		1


	//   ....[22]....
        /*01e8*/ 	.word	0x000018f0
        /*01ec*/ 	.word	0x00000005
        /*01f0*/ 	.word	0x00000000
        /*01f4*/ 	.short	0x010a
        /*01f6*/ 	.byte	0x3f
	.zero		1


	//   ....[23]....
        /*01f8*/ 	.word	0x00001930
        /*01fc*/ 	.word	0x00000005
        /*0200*/ 	.word	0x00000000
        /*0204*/ 	.short	0x010a
        /*0206*/ 	.byte	0x3f
	.zero		1


	//   ....[24]....
        /*0208*/ 	.word	0x00001b50
        /*020c*/ 	.word	0x00000005
        /*0210*/ 	.word	0x00000000
        /*0214*/ 	.short	0x0101
        /*0216*/ 	.byte	0x3f
	.zero		1


	//   ....[25]....
        /*0218*/ 	.word	0x00001d70
        /*021c*/ 	.word	0x00000003
        /*0220*/ 	.word	0x00000000
        /*0224*/ 	.short	0x0101
        /*0226*/ 	.byte	0x3f
	.zero		1


	//   ....[26]....
        /*0228*/ 	.word	0x0000b5b0
        /*022c*/ 	.word	0x00000016
        /*0230*/ 	.word	0x00000048
        /*0234*/ 	.short	0x010a
        /*0236*/ 	.byte	0x3f
	.zero		1


	//   ....[27]....
        /*0238*/ 	.word	0x0000b910
        /*023c*/ 	.word	0x00000003
        /*0240*/ 	.word	0x000000a8
        /*0244*/ 	.short	0x0101
        /*0246*/ 	.byte	0x3f
	.zero		1


	//   ....[28]....
        /*0248*/ 	.word	0x0000c060
        /*024c*/ 	.word	0x00000007
        /*0250*/ 	.word	0x00000000
        /*0254*/ 	.short	0x010a
        /*0256*/ 	.byte	0x3f
	.zero		1


	//   ....[29]....
        /*0258*/ 	.word	0x0000c0e0
        /*025c*/ 	.word	0x00000008
        /*0260*/ 	.word	0x00000000
        /*0264*/ 	.short	0x010a
        /*0266*/ 	.byte	0x3f
	.zero		1


	//   ....[30]....
        /*0268*/ 	.word	0x0000c170
        /*026c*/ 	.word	0x00000009
        /*0270*/ 	.word	0x00000000
        /*0274*/ 	.short	0x010a
        /*0276*/ 	.byte	0x3f
	.zero		1


	//   ....[31]....
        /*0278*/ 	.word	0x0000c200
        /*027c*/ 	.word	0x00000008
        /*0280*/ 	.word	0x00000000
        /*0284*/ 	.short	0x010a
        /*0286*/ 	.byte	0x3f
	.zero		1


	//   ....[32]....
        /*0288*/ 	.word	0x0000c290
        /*028c*/ 	.word	0x00000009
        /*0290*/ 	.word	0x00000000
        /*0294*/ 	.short	0x010a
        /*0296*/ 	.byte	0x3f
	.zero		1


	//   ....[33]....
        /*0298*/ 	.word	0x0000c320
        /*029c*/ 	.word	0x00000008
        /*02a0*/ 	.word	0x00000000
        /*02a4*/ 	.short	0x010a
        /*02a6*/ 	.byte	0x3f
	.zero		1


	//   ....[34]....
        /*02a8*/ 	.word	0x0000c3b0
        /*02ac*/ 	.word	0x00000009
        /*02b0*/ 	.word	0x00000000
        /*02b4*/ 	.short	0x010a
        /*02b6*/ 	.byte	0x3f
	.zero		1


	//   ....[35]....
        /*02b8*/ 	.word	0x0000c440
        /*02bc*/ 	.word	0x00000006
        /*02c0*/ 	.word	0x00000000
        /*02c4*/ 	.short	0x010a
        /*02c6*/ 	.byte	0x3f
	.zero		1


	//   ....[36]....
        /*02c8*/ 	.word	0x0000c4d0
        /*02cc*/ 	.word	0x00000003
        /*02d0*/ 	.word	0x00000000
        /*02d4*/ 	.short	0x010a
        /*02d6*/ 	.byte	0x3f
	.zero		1


	//   ....[37]....
        /*02d8*/ 	.word	0x0000c530
        /*02dc*/ 	.word	0x00000003
        /*02e0*/ 	.word	0x00000000
        /*02e4*/ 	.short	0x010a
        /*02e6*/ 	.byte	0x3f
	.zero		1


	//   ....[38]....
        /*02e8*/ 	.word	0x0000c580
        /*02ec*/ 	.word	0x00000005
        /*02f0*/ 	.word	0x00000000
        /*02f4*/ 	.short	0x010a
        /*02f6*/ 	.byte	0x3f
	.zero		1


	//   ....[39]....
        /*02f8*/ 	.word	0x0000c650
        /*02fc*/ 	.word	0x00000016
        /*0300*/ 	.word	0x00000048
        /*0304*/ 	.short	0x010a
        /*0306*/ 	.byte	0x3f
	.zero		1


	//   ....[40]....
        /*0308*/ 	.word	0x0000c720
        /*030c*/ 	.word	0x00000007
        /*0310*/ 	.word	0x00000000
        /*0314*/ 	.short	0x010a
        /*0316*/ 	.byte	0x3f
	.zero		1


	//   ....[41]....
        /*0318*/ 	.word	0x0000c770
        /*031c*/ 	.word	0x00000008
        /*0320*/ 	.word	0x00000000
        /*0324*/ 	.short	0x010a
        /*0326*/ 	.byte	0x3f
	.zero		1


	//   ....[42]....
        /*0328*/ 	.word	0x0000c7c0
        /*032c*/ 	.word	0x00000009
        /*0330*/ 	.word	0x00000000
        /*0334*/ 	.short	0x010a
        /*0336*/ 	.byte	0x3f
	.zero		1


	//   ....[43]....
        /*0338*/ 	.word	0x0000c810
        /*033c*/ 	.word	0x00000008
        /*0340*/ 	.word	0x00000000
        /*0344*/ 	.short	0x010a
        /*0346*/ 	.byte	0x3f
	.zero		1


	//   ....[44]....
        /*0348*/ 	.word	0x0000c860
        /*034c*/ 	.word	0x00000009
        /*0350*/ 	.word	0x00000000
        /*0354*/ 	.short	0x010a
        /*0356*/ 	.byte	0x3f
	.zero		1


	//   ....[45]....
        /*0358*/ 	.word	0x0000c8b0
        /*035c*/ 	.word	0x00000008
        /*0360*/ 	.word	0x00000000
        /*0364*/ 	.short	0x010a
        /*0366*/ 	.byte	0x3f
	.zero		1


	//   ....[46]....
        /*0368*/ 	.word	0x0000c900
        /*036c*/ 	.word	0x00000009
        /*0370*/ 	.word	0x00000000
        /*0374*/ 	.short	0x010a
        /*0376*/ 	.byte	0x3f
	.zero		1


	//   ....[47]....
        /*0378*/ 	.word	0x0000c950
        /*037c*/ 	.word	0x00000006
        /*0380*/ 	.word	0x00000000
        /*0384*/ 	.short	0x010a
        /*0386*/ 	.byte	0x3f
	.zero		1


	//----- nvinfo : EIATTR_NUM_MBARRIERS
	.align		4
.L_35:
        /*0388*/ 	.byte	0x03, 0x38
        /*038a*/ 	.short	0x0014


	//----- nvinfo : EIATTR_EXIT_INSTR_OFFSETS
	.align		4
        /*038c*/ 	.byte	0x04, 0x1c
        /*038e*/ 	.short	(.L_37 - .L_36)


	//   ....[0]....
.L_36:
        /*0390*/ 	.word	0x000009b0


	//   ....[1]....
        /*0394*/ 	.word	0x000011d0


	//   ....[2]....
        /*0398*/ 	.word	0x0000acd0


	//   ....[3]....
        /*039c*/ 	.word	0x0000b230


	//   ....[4]....
        /*03a0*/ 	.word	0x0000c520


	//----- nvinfo : EIATTR_MAX_THREADS
	.align		4
.L_37:
        /*03a4*/ 	.byte	0x04, 0x05
        /*03a6*/ 	.short	(.L_39 - .L_38)
.L_38:
        /*03a8*/ 	.word	0x00000180
        /*03ac*/ 	.word	0x00000001
        /*03b0*/ 	.word	0x00000001


	//----- nvinfo : EIATTR_CRS_STACK_SIZE
	.align		4
.L_39:
        /*03b4*/ 	.byte	0x04, 0x1e
        /*03b6*/ 	.short	(.L_41 - .L_40)
.L_40:
        /*03b8*/ 	.word	0x00000000


	//----- nvinfo : EIATTR_CBANK_PARAM_SIZE
	.align		4
.L_41:
        /*03bc*/ 	.byte	0x03, 0x19
        /*03be*/ 	.short	0x0470


	//----- nvinfo : EIATTR_PARAM_CBANK
	.align		4
        /*03c0*/ 	.byte	0x04, 0x0a
        /*03c2*/ 	.short	(.L_43 - .L_42)
	.align		4
.L_42:
        /*03c4*/ 	.word	index@(.nv.constant0._ZN7cutlass13device_kernelINS_4gemm6kernel13GemmUniversalIN4cute5tupleIJiiiiEEENS1_10collective13CollectiveMmaINS1_34MainloopSm90TmaGmmaWarpSpecializedILi9ENS5_IJNS4_1CILi1EEENSA_ILi4EEESB_EEENS1_35KernelTmaWarpSpecializedCooperativeEEENS5_IJNSA_ILi256EEENSA_ILi128EEENSA_ILi32EEEEEENS_10bfloat16_tENS5_IJlSB_lEEESK_SL_NS4_8TiledMMAINS4_8MMA_AtomIJNS4_4SM904GMMA28MMA_64x128x16_F32BF16BF16_SSILNSP_5MajorE0ELSR_0ELNSP_7ScaleInE1ELSS_1EEEEEENS4_6LayoutINS5_IJNSA_ILi2EEESB_SB_EEENS5_IJSB_NSA_ILi0EEESY_EEEEENS5_IJNS4_10UnderscoreES11_S11_EEEEENS4_23SM90_TMA_LOAD_MULTICASTENS4_14ComposedLayoutINS4_7SwizzleILi2ELi4ELi3EEENS4_18smem_ptr_flag_bitsILi16EEENSV_INS5_IJNSA_ILi8EEESI_EEENS5_IJSI_SB_EEEEEEEvNS4_8identityENS4_13SM90_TMA_LOADES1E_vS1F_EENS_8epilogue10collective6detail29Sm90TmaWarpSpecializedAdapterINS1J_15DefaultEpilogueISK_SL_SL_NS1I_6thread17LinearCombinationISK_Li1EffLNS1N_9ScaleType4KindE0ELNS_15FloatRoundStyleE2ESK_EENS1_15EpilogueDefaultEEEEEvvEEEEvNT_6ParamsE)
        /*03c8*/ 	.short	0x0210
        /*03ca*/ 	.short	0x0470


	//----- nvinfo : EIATTR_SW_WAR
	.align		4
.L_43:
        /*03cc*/ 	.byte	0x04, 0x36
        /*03ce*/ 	.short	(.L_45 - .L_44)
.L_44:
        /*03d0*/ 	.word	0x00000008
.L_45:


//--------------------- .nv.callgraph             --------------------------
	.section	.nv.callgraph,"",@"SHT_CUDA_CALLGRAPH"
	.align	4
	.sectionentsize	8
	.align		4
        /*0000*/ 	.word	0x00000000
	.align		4
        /*0004*/ 	.word	0xffffffff
	.align		4
        /*0008*/ 	.word	index@(_ZN7cutlass13device_kernelINS_4gemm6kernel13GemmUniversalIN4cute5tupleIJiiiiEEENS1_10collective13CollectiveMmaINS1_34MainloopSm90TmaGmmaWarpSpecializedILi9ENS5_IJNS4_1CILi1EEENSA_ILi4EEESB_EEENS1_35KernelTmaWarpSpecializedCooperativeEEENS5_IJNSA_ILi256EEENSA_ILi128EEENSA_ILi32EEEEEENS_10bfloat16_tENS5_IJlSB_lEEESK_SL_NS4_8TiledMMAINS4_8MMA_AtomIJNS4_4SM904GMMA28MMA_64x128x16_F32BF16BF16_SSILNSP_5MajorE0ELSR_0ELNSP_7ScaleInE1ELSS_1EEEEEENS4_6LayoutINS5_IJNSA_ILi2EEESB_SB_EEENS5_IJSB_NSA_ILi0EEESY_EEEEENS5_IJNS4_10UnderscoreES11_S11_EEEEENS4_23SM90_TMA_LOAD_MULTICASTENS4_14ComposedLayoutINS4_7SwizzleILi2ELi4ELi3EEENS4_18smem_ptr_flag_bitsILi16EEENSV_INS5_IJNSA_ILi8EEESI_EEENS5_IJSI_SB_EEEEEEEvNS4_8identityENS4_13SM90_TMA_LOADES1E_vS1F_EENS_8epilogue10collective6detail29Sm90TmaWarpSpecializedAdapterINS1J_15DefaultEpilogueISK_SL_SL_NS1I_6thread17LinearCombinationISK_Li1EffLNS1N_9ScaleType4KindE0ELNS_15FloatRoundStyleE2ESK_EENS1_15EpilogueDefaultEEEEEvvEEEEvNT_6ParamsE)
	.align		4
        /*000c*/ 	.word	index@(__assertfail)
	.align		4
        /*0010*/ 	.word	0x00000000
	.align		4
        /*0014*/ 	.word	0xfffffffe
	.align		4
        /*0018*/ 	.word	0x00000000
	.align		4
        /*001c*/ 	.word	0xfffffffd
	.align		4
        /*0020*/ 	.word	0x00000000
	.align		4
        /*0024*/ 	.word	0xfffffffc


//--------------------- .nv.constant4             --------------------------
	.section	.nv.constant4,"a",@progbits
	.align	8
	.align		8
.nv.constant4:
        /*0000*/ 	.dword	__assertfail
	.align		8
        /*0008*/ 	.dword	__unnamed_1
	.align		8
        /*0010*/ 	.dword	_ZN40_INTERNAL_f23e3543_4_k_cu_465e8c95_242374cuda3std3__45__cpo5beginE
	.align		8
        /*0018*/ 	.dword	_ZN40_INTERNAL_f23e3543_4_k_cu_465e8c95_242374cuda3std3__45__cpo3endE
	.align		8
        /*0020*/ 	.dword	_ZN40_INTERNAL_f23e3543_4_k_cu_465e8c95_242374cuda3std3__45__cpo6cbeginE
	.align		8
        /*0028*/ 	.dword	_ZN40_INTERNAL_f23e3543_4_k_cu_465e8c95_242374cuda3std3__45__cpo4cendE
	.align		8
        /*0030*/ 	.dword	_ZN40_INTERNAL_f23e3543_4_k_cu_465e8c95_242374cuda3std3__442_GLOBAL__N__f23e3543_4_k_cu_465e8c95_242376ignoreE
	.align		8
        /*0038*/ 	.dword	_ZN40_INTERNAL_f23e3543_4_k_cu_465e8c95_242374cuda3std3__419piecewise_constructE
	.align		8
        /*0040*/ 	.dword	_ZN40_INTERNAL_f23e3543_4_k_cu_465e8c95_242374cuda3std3__48in_placeE
	.align		8
        /*0048*/ 	.dword	_ZN40_INTERNAL_f23e3543_4_k_cu_465e8c95_242374cuda3std6ranges3__45__cpo4swapE
	.align		8
        /*0050*/ 	.dword	_ZN40_INTERNAL_f23e3543_4_k_cu_465e8c95_242374cuda3std6ranges3__45__cpo9iter_moveE
	.align		8
        /*0058*/ 	.dword	_ZN40_INTERNAL_f23e3543_4_k_cu_465e8c95_242374cute7productE
	.align		8
        /*0060*/ 	.dword	_ZN40_INTERNAL_f23e3543_4_k_cu_465e8c95_242374cute1_E
	.align		8
        /*0068*/ 	.dword	$str$22
	.align		8
        /*0070*/ 	.dword	$str$23


//--------------------- .text._ZN7cutlass13device_kernelINS_4gemm6kernel13GemmUniversalIN4cute5tupleIJiiiiEEENS1_10collective13CollectiveMmaINS1_34MainloopSm90TmaGmmaWarpSpecializedILi9ENS5_IJNS4_1CILi1EEENSA_ILi4EEESB_EEENS1_35KernelTmaWarpSpecializedCooperativeEEENS5_IJNSA_ILi256EEENSA_ILi128EEENSA_ILi32EEEEEENS_10bfloat16_tENS5_IJlSB_lEEESK_SL_NS4_8TiledMMAINS4_8MMA_AtomIJNS4_4SM904GMMA28MMA_64x128x16_F32BF16BF16_SSILNSP_5MajorE0ELSR_0ELNSP_7ScaleInE1ELSS_1EEEEEENS4_6LayoutINS5_IJNSA_ILi2EEESB_SB_EEENS5_IJSB_NSA_ILi0EEESY_EEEEENS5_IJNS4_10UnderscoreES11_S11_EEEEENS4_23SM90_TMA_LOAD_MULTICASTENS4_14ComposedLayoutINS4_7SwizzleILi2ELi4ELi3EEENS4_18smem_ptr_flag_bitsILi16EEENSV_INS5_IJNSA_ILi8EEESI_EEENS5_IJSI_SB_EEEEEEEvNS4_8identityENS4_13SM90_TMA_LOADES1E_vS1F_EENS_8epilogue10collective6detail29Sm90TmaWarpSpecializedAdapterINS1J_15DefaultEpilogueISK_SL_SL_NS1I_6thread17LinearCombinationISK_Li1EffLNS1N_9ScaleType4KindE0ELNS_15FloatRoundStyleE2ESK_EENS1_15EpilogueDefaultEEEEEvvEEEEvNT_6ParamsE --------------------------
	.section	.text._ZN7cutlass13device_kernelINS_4gemm6kernel13GemmUniversalIN4cute5tupleIJiiiiEEENS1_10collective13CollectiveMmaINS1_34MainloopSm90TmaGmmaWarpSpecializedILi9ENS5_IJNS4_1CILi1EEENSA_ILi4EEESB_EEENS1_35KernelTmaWarpSpecializedCooperativeEEENS5_IJNSA_ILi256EEENSA_ILi128EEENSA_ILi32EEEEEENS_10bfloat16_tENS5_IJlSB_lEEESK_SL_NS4_8TiledMMAINS4_8MMA_AtomIJNS4_4SM904GMMA28MMA_64x128x16_F32BF16BF16_SSILNSP_5MajorE0ELSR_0ELNSP_7ScaleInE1ELSS_1EEEEEENS4_6LayoutINS5_IJNSA_ILi2EEESB_SB_EEENS5_IJSB_NSA_ILi0EEESY_EEEEENS5_IJNS4_10UnderscoreES11_S11_EEEEENS4_23SM90_TMA_LOAD_MULTICASTENS4_14ComposedLayoutINS4_7SwizzleILi2ELi4ELi3EEENS4_18smem_ptr_flag_bitsILi16EEENSV_INS5_IJNSA_ILi8EEESI_EEENS5_IJSI_SB_EEEEEEEvNS4_8identityENS4_13SM90_TMA_LOADES1E_vS1F_EENS_8epilogue10collective6detail29Sm90TmaWarpSpecializedAdapterINS1J_15DefaultEpilogueISK_SL_SL_NS1I_6thread17LinearCombinationISK_Li1EffLNS1N_9ScaleType4KindE0ELNS_15FloatRoundStyleE2ESK_EENS1_15EpilogueDefaultEEEEEvvEEEEvNT_6ParamsE,"ax",@progbits
	.align	128
.text._ZN7cutlass13device_kernelINS_4gemm6kernel13GemmUniversalIN4cute5tupleIJiiiiEEENS1_10collective13CollectiveMmaINS1_34MainloopSm90TmaGmmaWarpSpecializedILi9ENS5_IJNS4_1CILi1EEENSA_ILi4EEESB_EEENS1_35KernelTmaWarpSpecializedCooperativeEEENS5_IJNSA_ILi256EEENSA_ILi128EEENSA_ILi32EEEEEENS_10bfloat16_tENS5_IJlSB_lEEESK_SL_NS4_8TiledMMAINS4_8MMA_AtomIJNS4_4SM904GMMA28MMA_64x128x16_F32BF16BF16_SSILNSP_5MajorE0ELSR_0ELNSP_7ScaleInE1ELSS_1EEEEEENS4_6LayoutINS5_IJNSA_ILi2EEESB_SB_EEENS5_IJSB_NSA_ILi0EEESY_EEEEENS5_IJNS4_10UnderscoreES11_S11_EEEEENS4_23SM90_TMA_LOAD_MULTICASTENS4_14ComposedLayoutINS4_7SwizzleILi2ELi4ELi3EEENS4_18smem_ptr_flag_bitsILi16EEENSV_INS5_IJNSA_ILi8EEESI_EEENS5_IJSI_SB_EEEEEEEvNS4_8identityENS4_13SM90_TMA_LOADES1E_vS1F_EENS_8epilogue10collective6detail29Sm90TmaWarpSpecializedAdapterINS1J_15DefaultEpilogueISK_SL_SL_NS1I_6thread17LinearCombinationISK_Li1EffLNS1N_9ScaleType4KindE0ELNS_15FloatRoundStyleE2ESK_EENS1_15EpilogueDefaultEEEEEvvEEEEvNT_6ParamsE:
        .type           _ZN7cutlass13device_kernelINS_4gemm6kernel13GemmUniversalIN4cute5tupleIJiiiiEEENS1_10collective13CollectiveMmaINS1_34MainloopSm90TmaGmmaWarpSpecializedILi9ENS5_IJNS4_1CILi1EEENSA_ILi4EEESB_EEENS1_35KernelTmaWarpSpecializedCooperativeEEENS5_IJNSA_ILi256EEENSA_ILi128EEENSA_ILi32EEEEEENS_10bfloat16_tENS5_IJlSB_lEEESK_SL_NS4_8TiledMMAINS4_8MMA_AtomIJNS4_4SM904GMMA28MMA_64x128x16_F32BF16BF16_SSILNSP_5MajorE0ELSR_0ELNSP_7ScaleInE1ELSS_1EEEEEENS4_6LayoutINS5_IJNSA_ILi2EEESB_SB_EEENS5_IJSB_NSA_ILi0EEESY_EEEEENS5_IJNS4_10UnderscoreES11_S11_EEEEENS4_23SM90_TMA_LOAD_MULTICASTENS4_14ComposedLayoutINS4_7SwizzleILi2ELi4ELi3EEENS4_18smem_ptr_flag_bitsILi16EEENSV_INS5_IJNSA_ILi8EEESI_EEENS5_IJSI_SB_EEEEEEEvNS4_8identityENS4_13SM90_TMA_LOADES1E_vS1F_EENS_8epilogue10collective6detail29Sm90TmaWarpSpecializedAdapterINS1J_15DefaultEpilogueISK_SL_SL_NS1I_6thread17LinearCombinationISK_Li1EffLNS1N_9ScaleType4KindE0ELNS_15FloatRoundStyleE2ESK_EENS1_15EpilogueDefaultEEEEEvvEEEEvNT_6ParamsE,@function
        .size           _ZN7cutlass13device_kernelINS_4gemm6kernel13GemmUniversalIN4cute5tupleIJiiiiEEENS1_10collective13CollectiveMmaINS1_34MainloopSm90TmaGmmaWarpSpecializedILi9ENS5_IJNS4_1CILi1EEENSA_ILi4EEESB_EEENS1_35KernelTmaWarpSpecializedCooperativeEEENS5_IJNSA_ILi256EEENSA_ILi128EEENSA_ILi32EEEEEENS_10bfloat16_tENS5_IJlSB_lEEESK_SL_NS4_8TiledMMAINS4_8MMA_AtomIJNS4_4SM904GMMA28MMA_64x128x16_F32BF16BF16_SSILNSP_5MajorE0ELSR_0ELNSP_7ScaleInE1ELSS_1EEEEEENS4_6LayoutINS5_IJNSA_ILi2EEESB_SB_EEENS5_IJSB_NSA_ILi0EEESY_EEEEENS5_IJNS4_10UnderscoreES11_S11_EEEEENS4_23SM90_TMA_LOAD_MULTICASTENS4_14ComposedLayoutINS4_7SwizzleILi2ELi4ELi3EEENS4_18smem_ptr_flag_bitsILi16EEENSV_INS5_IJNSA_ILi8EEESI_EEENS5_IJSI_SB_EEEEEEEvNS4_8identityENS4_13SM90_TMA_LOADES1E_vS1F_EENS_8epilogue10collective6detail29Sm90TmaWarpSpecializedAdapterINS1J_15DefaultEpilogueISK_SL_SL_NS1I_6thread17LinearCombinationISK_Li1EffLNS1N_9ScaleType4KindE0ELNS_15FloatRoundStyleE2ESK_EENS1_15EpilogueDefaultEEEEEvvEEEEvNT_6ParamsE,(.L_x_336 - _ZN7cutlass13device_kernelINS_4gemm6kernel13GemmUniversalIN4cute5tupleIJiiiiEEENS1_10collective13CollectiveMmaINS1_34MainloopSm90TmaGmmaWarpSpecializedILi9ENS5_IJNS4_1CILi1EEENSA_ILi4EEESB_EEENS1_35KernelTmaWarpSpecializedCooperativeEEENS5_IJNSA_ILi256EEENSA_ILi128EEENSA_ILi32EEEEEENS_10bfloat16_tENS5_IJlSB_lEEESK_SL_NS4_8TiledMMAINS4_8MMA_AtomIJNS4_4SM904GMMA28MMA_64x128x16_F32BF16BF16_SSILNSP_5MajorE0ELSR_0ELNSP_7ScaleInE1ELSS_1EEEEEENS4_6LayoutINS5_IJNSA_ILi2EEESB_SB_EEENS5_IJSB_NSA_ILi0EEESY_EEEEENS5_IJNS4_10UnderscoreES11_S11_EEEEENS4_23SM90_TMA_LOAD_MULTICASTENS4_14ComposedLayoutINS4_7SwizzleILi2ELi4ELi3EEENS4_18smem_ptr_flag_bitsILi16EEENSV_INS5_IJNSA_ILi8EEESI_EEENS5_IJSI_SB_EEEEEEEvNS4_8identityENS4_13SM90_TMA_LOADES1E_vS1F_EENS_8epilogue10collective6detail29Sm90TmaWarpSpecializedAdapterINS1J_15DefaultEpilogueISK_SL_SL_NS1I_6thread17LinearCombinationISK_Li1EffLNS1N_9ScaleType4KindE0ELNS_15FloatRoundStyleE2ESK_EENS1_15EpilogueDefaultEEEEEvvEEEEvNT_6ParamsE)
        .other          _ZN7cutlass13device_kernelINS_4gemm6kernel13GemmUniversalIN4cute5tupleIJiiiiEEENS1_10collective13CollectiveMmaINS1_34MainloopSm90TmaGmmaWarpSpecializedILi9ENS5_IJNS4_1CILi1EEENSA_ILi4EEESB_EEENS1_35KernelTmaWarpSpecializedCooperativeEEENS5_IJNSA_ILi256EEENSA_ILi128EEENSA_ILi32EEEEEENS_10bfloat16_tENS5_IJlSB_lEEESK_SL_NS4_8TiledMMAINS4_8MMA_AtomIJNS4_4SM904GMMA28MMA_64x128x16_F32BF16BF16_SSILNSP_5MajorE0ELSR_0ELNSP_7ScaleInE1ELSS_1EEEEEENS4_6LayoutINS5_IJNSA_ILi2EEESB_SB_EEENS5_IJSB_NSA_ILi0EEESY_EEEEENS5_IJNS4_10UnderscoreES11_S11_EEEEENS4_23SM90_TMA_LOAD_MULTICASTENS4_14ComposedLayoutINS4_7SwizzleILi2ELi4ELi3EEENS4_18smem_ptr_flag_bitsILi16EEENSV_INS5_IJNSA_ILi8EEESI_EEENS5_IJSI_SB_EEEEEEEvNS4_8identityENS4_13SM90_TMA_LOADES1E_vS1F_EENS_8epilogue10collective6detail29Sm90TmaWarpSpecializedAdapterINS1J_15DefaultEpilogueISK_SL_SL_NS1I_6thread17LinearCombinationISK_Li1EffLNS1N_9ScaleType4KindE0ELNS_15FloatRoundStyleE2ESK_EENS1_15EpilogueDefaultEEEEEvvEEEEvNT_6ParamsE,@"STO_CUDA_ENTRY STV_DEFAULT"
_ZN7cutlass13device_kernelINS_4gemm6kernel13GemmUniversalIN4cute5tupleIJiiiiEEENS1_10collective13CollectiveMmaINS1_34MainloopSm90TmaGmmaWarpSpecializedILi9ENS5_IJNS4_1CILi1EEENSA_ILi4EEESB_EEENS1_35KernelTmaWarpSpecializedCooperativeEEENS5_IJNSA_ILi256EEENSA_ILi128EEENSA_ILi32EEEEEENS_10bfloat16_tENS5_IJlSB_lEEESK_SL_NS4_8TiledMMAINS4_8MMA_AtomIJNS4_4SM904GMMA28MMA_64x128x16_F32BF16BF16_SSILNSP_5MajorE0ELSR_0ELNSP_7ScaleInE1ELSS_1EEEEEENS4_6LayoutINS5_IJNSA_ILi2EEESB_SB_EEENS5_IJSB_NSA_ILi0EEESY_EEEEENS5_IJNS4_10UnderscoreES11_S11_EEEEENS4_23SM90_TMA_LOAD_MULTICASTENS4_14ComposedLayoutINS4_7SwizzleILi2ELi4ELi3EEENS4_18smem_ptr_flag_bitsILi16EEENSV_INS5_IJNSA_ILi8EEESI_EEENS5_IJSI_SB_EEEEEEEvNS4_8identityENS4_13SM90_TMA_LOADES1E_vS1F_EENS_8epilogue10collective6detail29Sm90TmaWarpSpecializedAdapterINS1J_15DefaultEpilogueISK_SL_SL_NS1I_6thread17LinearCombinationISK_Li1EffLNS1N_9ScaleType4KindE0ELNS_15FloatRoundStyleE2ESK_EENS1_15EpilogueDefaultEEEEEvvEEEEvNT_6ParamsE:
[----:B------:R-:W0:Y:S01]  /*0000*/  LDC R1, c[0x0][0x28] ;  /* 0x00000a00ff017b82 */ /* 0x000e220000000800 */
[----:B------:R-:W1:Y:S01]  /*0010*/  S2R R18, SR_TID.X ;  /* 0x0000000000127919 */ /* 0x000e620000002100 */
[----:B------:R-:W-:Y:S01]  /*0020*/  ELECT P0, URZ, PT ;  /* 0x00000000003f782f */ /* 0x000fe20003800000 */
[----:B------:R-:W-:Y:S01]  /*0030*/  BSSY B0, `(.L_x_0) ;  /* 0x000000f000007945 */ /* 0x000fe20003800000 */
[--C-:B-1----:R-:W-:Y:S02]  /*0040*/  SHF.R.U32.HI R0, RZ, 0x5, R18.reuse ;  /* 0x00000005ff007819 */ /* 0x102fe40000011612 */
[----:B------:R-:W-:-:S03]  /*0050*/  SHF.R.U32.HI R3, RZ, 0x7, R18 ;  /* 0x00000007ff037819 */ /* 0x000fc60000011612 */
[----:B------:R-:W1:Y:S04]  /*0060*/  SHFL.IDX PT, R2, R0, RZ, 0x1f ;  /* 0x00001fff00027589 */ /* 0x000e6800000e0000 */
[----:B------:R2:W3:Y:S01]  /*0070*/  SHFL.IDX PT, R5, R3, RZ, 0x1f ;  /* 0x00001fff03057589 */ /* 0x0004e200000e0000 */
[----:B-1----:R-:W-:-:S13]  /*0080*/  ISETP.NE.OR P0, PT, R2, RZ, !P0 ;  /* 0x000000ff0200720c */ /* 0x002fda0004705670 */
[----:B0-23--:R-:W-:Y:S05]  /*0090*/  @P0 BRA `(.L_x_1) ;  /* 0x0000000000200947 */ /* 0x00dfea0003800000 */
[----:B------:R-:W-:Y:S02]  /*00a0*/  ULDC.64 UR4, c[0x0][0x198] ;  /* 0x0000660000047ab9 */ /* 0x000fe40000000a00 */
[----:B------:R-:W-:Y:S02]  /*00b0*/  UIADD3 UR6, UP0, UR4, 0xf0, URZ ;  /* 0x000000f004067890 */ /* 0x000fe4000ff1e03f */
[----:B------:R-:W-:Y:S02]  /*00c0*/  UIADD3 UR4, UP1, UR4, 0x1f0, URZ ;  /* 0x000001f004047890 */ /* 0x000fe4000ff3e03f */
[----:B------:R-:W-:Y:S02]  /*00d0*/  UIADD3.X UR7, URZ, UR5, URZ, UP0, !UPT ;  /* 0x000000053f077290 */ /* 0x000fe400087fe43f */
[----:B------:R-:W-:-:S07]  /*00e0*/  UIADD3.X UR5, URZ, UR5, URZ, UP1, !UPT ;  /* 0x000000053f057290 */ /* 0x000fce0008ffe43f */
[----:B------:R0:W-:Y:S02]  /*00f0*/  UTMACCTL.PF [UR6] ;  /* 0x00000000060079b9 */ /* 0x0001e40008040000 */
[----:B------:R0:W-:Y:S02]  /*0100*/  UTMACCTL.PF [UR4] ;  /* 0x00000000040079b9 */ /* 0x0001e40008040000 */
[----:B0-----:R-:W-:Y:S01]  /*0110*/  NOP ;  /* 0x0000000000007918 */ /* 0x001fe20000000000 */
.L_x_1:
[----:B------:R-:W-:Y:S05]  /*0120*/  BSYNC B0 ;  /* 0x0000000000007941 */ /* 0x000fea0003800000 */
.L_x_0:
[----:B------:R-:W0:Y:S02]  /*0130*/  SHFL.IDX PT, R3, R0, RZ, 0x1f ;  /* 0x00001fff00037589 */ /* 0x000e2400000e0000 */
[----:B0-----:R-:W-:-:S13]  /*0140*/  ISETP.NE.AND P0, PT, R3, RZ, PT ;  /* 0x000000ff0300720c */ /* 0x001fda0003f05270 */
[----:B------:R-:W-:Y:S05]  /*0150*/  @P0 BRA `(.L_x_2) ;  /* 0x00000000008c0947 */ /* 0x000fea0003800000 */
[----:B------:R-:W-:Y:S01]  /*0160*/  ELECT P0, URZ, PT ;  /* 0x00000000003f782f */ /* 0x000fe20003800000 */
[----:B------:R-:W-:-:S12]  /*0170*/  BSSY B0, `(.L_x_2) ;  /* 0x0000021000007945 */ /* 0x000fd80003800000 */
[----:B------:R-:W-:Y:S05]  /*0180*/  @!P0 BRA `(.L_x_3) ;  /* 0x00000000007c8947 */ /* 0x000fea0003800000 */
[----:B------:R-:W0:Y:S01]  /*0190*/  S2UR UR8, SR_CgaCtaId ;  /* 0x00000000000879c3 */ /* 0x000e220000008800 */
[----:B------:R-:W-:Y:S01]  /*01a0*/  UMOV UR4, 0x400 ;  /* 0x0000040000047882 */ /* 0x000fe20000000000 */
[----:B------:R-:W-:Y:S01]  /*01b0*/  UMOV UR5, 0x1 ;  /* 0x0000000100057882 */ /* 0x000fe20000000000 */
[----:B------:R-:W-:Y:S02]  /*01c0*/  UMOV UR6, 0x8 ;  /* 0x0000000800067882 */ /* 0x000fe40000000000 */
[----:B------:R-:W-:-:S04]  /*01d0*/  UIADD3 UR6, -UR6, 0x100000, URZ ;  /* 0x0010000006067890 */ /* 0x000fc8000fffe13f */
[----:B------:R-:W-:Y:S02]  /*01e0*/  USHF.L.U32 UR7, UR6, 0xb, URZ ;  /* 0x0000000b06077899 */ /* 0x000fe4000800063f */
[----:B------:R-:W-:Y:S02]  /*01f0*/  USHF.L.U32 UR6, UR6, 0x1, URZ ;  /* 0x0000000106067899 */ /* 0x000fe4000800063f */
[----:B0-----:R-:W-:Y:S02]  /*0200*/  ULEA UR8, UR8, UR4, 0x18 ;  /* 0x0000000408087291 */ /* 0x001fe4000f8ec03f */
[----:B------:R-:W-:-:S04]  /*0210*/  UIADD3 UR4, -UR5, 0x100000, URZ ;  /* 0x0010000005047890 */ /* 0x000fc8000fffe13f */
[----:B------:R-:W-:Y:S02]  /*0220*/  USHF.L.U32 UR5, UR4, 0xb, URZ ;  /* 0x0000000b04057899 */ /* 0x000fe4000800063f */
[----:B------:R-:W-:Y:S01]  /*0230*/  USHF.L.U32 UR4, UR4, 0x1, URZ ;  /* 0x0000000104047899 */ /* 0x000fe2000800063f */
[----:B------:R-:W0:Y:S11]  /*0240*/  FENCE.VIEW.ASYNC.S ;  /* 0x00000000000073c6 */ /* 0x000e360000000000 */
[----:B0-----:R0:W1:Y:S01]  /*0250*/  SYNCS.EXCH.64 URZ, [UR8], UR4 ;  /* 0x00000004083f75b2 */ /* 0x0010620008000100 */
[----:B------:R0:W2:Y:S01]  /*0260*/  SYNCS.EXCH.64 URZ, [UR8+0x48], UR6 ;  /* 0x00004806083f75b2 */ /* 0x0000a20008000100 */
[----:B------:R0:W3:Y:S01]  /*0270*/  SYNCS.EXCH.64 URZ, [UR8+0x8], UR4 ;  /* 0x00000804083f75b2 */ /* 0x0000e20008000100 */
[----:B------:R0:W4:Y:S01]  /*0280*/  SYNCS.EXCH.64 URZ, [UR8+0x50], UR6 ;  /* 0x00005006083f75b2 */ /* 0x0001220008000100 */
[----:B------:R0:W0:Y:S01]  /*0290*/  SYNCS.EXCH.64 URZ, [UR8+0x10], UR4 ;  /* 0x00001004083f75b2 */ /* 0x0000220008000100 */
        /* <DEDUP_REMOVED lines=13> */
[----:B------:R-:W-:Y:S01]  /*0370*/  NOP ;  /* 0x0000000000007918 */ /* 0x000fe20000000000 */
.L_x_3:
[----:B0-----:R-:W-:Y:S05]  /*0380*/  BSYNC B0 ;  /* 0x0000000000007941 */ /* 0x001fea0003800000 */
.L_x_2:
[----:B------:R-:W0:Y:S01]  /*0390*/  SHFL.IDX PT, R0, R0, RZ, 0x1f ;  /* 0x00001fff00007589 */ /* 0x000e2200000e0000 */
[----:B------:R-:W-:Y:S01]  /*03a0*/  SHF.R.S32.HI R7, RZ, 0x1f, R18 ;  /* 0x0000001fff077819 */ /* 0x000fe20000011412 */
[----:B------:R-:W5:Y:S01]  /*03b0*/  S2UR UR8, SR_CTAID.X ;  /* 0x00000000000879c3 */ /* 0x000f620000002500 */
[----:B------:R-:W-:Y:S01]  /*03c0*/  ELECT P0, URZ, PT ;  /* 0x00000000003f782f */ /* 0x000fe20003800000 */
[----:B------:R-:W1:Y:S01]  /*03d0*/  S2R R4, SR_CTAID.Y ;  /* 0x0000000000047919 */ /* 0x000e620000002600 */
[----:B------:R-:W-:Y:S01]  /*03e0*/  LEA.HI R7, R7, R18, RZ, 0x7 ;  /* 0x0000001207077211 */ /* 0x000fe200078f38ff */
[----:B------:R-:W-:Y:S01]  /*03f0*/  ULDC UR4, c[0x0][0x154] ;  /* 0x0000550000047ab9 */ /* 0x000fe20000000800 */
[----:B------:R-:W-:Y:S01]  /*0400*/  SHF.R.S32.HI R8, RZ, 0x1f, R3 ;  /* 0x0000001fff087819 */ /* 0x000fe20000011403 */
[----:B------:R-:W-:Y:S01]  /*0410*/  NOP ;  /* 0x0000000000007918 */ /* 0x000fe20000000000 */
[----:B------:R-:W-:Y:S01]  /*0420*/  LOP3.LUT R7, R7, 0xffffff80, RZ, 0xc0, !PT ;  /* 0xffffff8007077812 */ /* 0x000fe200078ec0ff */
[----:B------:R-:W2:Y:S01]  /*0430*/  LDC R12, c[0x0][0x140] ;  /* 0x00005000ff0c7b82 */ /* 0x000ea20000000800 */
[----:B------:R-:W-:Y:S01]  /*0440*/  LEA.HI R8, R8, R3, RZ, 0x2 ;  /* 0x0000000308087211 */ /* 0x000fe200078f10ff */
[----:B------:R-:W-:-:S02]  /*0450*/  NOP ;  /* 0x0000000000007918 */ /* 0x000fc40000000000 */
[----:B------:R-:W-:Y:S01]  /*0460*/  IMAD.IADD R6, R18, 0x1, -R7 ;  /* 0x0000000112067824 */ /* 0x000fe200078e0a07 */
[----:B------:R-:W-:-:S03]  /*0470*/  LOP3.LUT R8, R8, 0x3ffffffc, RZ, 0xc0, !PT ;  /* 0x3ffffffc08087812 */ /* 0x000fc600078ec0ff */
[----:B------:R-:W3:Y:S01]  /*0480*/  LDC R10, c[0x0][0x144] ;  /* 0x00005100ff0a7b82 */ /* 0x000ee20000000800 */
[----:B------:R-:W-:Y:S02]  /*0490*/  SHF.R.S32.HI R7, RZ, 0x1f, R6 ;  /* 0x0000001fff077819 */ /* 0x000fe40000011406 */
[----:B------:R-:W-:Y:S02]  /*04a0*/  LOP3.LUT P2, RZ, R6, 0x7, RZ, 0xc0, !PT ;  /* 0x0000000706ff7812 */ /* 0x000fe4000784c0ff */
[----:B------:R-:W-:Y:S01]  /*04b0*/  LEA.HI R7, R7, R6, RZ, 0x3 ;  /* 0x0000000607077211 */ /* 0x000fe200078f18ff */
[----:B------:R-:W-:Y:S01]  /*04c0*/  VIADD R6, R5, 0xffffffff ;  /* 0xffffffff05067836 */ /* 0x000fe20000000000 */
[----:B0-----:R-:W-:Y:S02]  /*04d0*/  ISETP.NE.OR P0, PT, R0, RZ, !P0 ;  /* 0x000000ff0000720c */ /* 0x001fe40004705670 */
[--C-:B------:R-:W-:Y:S02]  /*04e0*/  SHF.R.S32.HI R0, RZ, 0x3, R7.reuse ;  /* 0x00000003ff007819 */ /* 0x100fe40000011407 */
[----:B------:R-:W-:-:S02]  /*04f0*/  SHF.R.S32.HI R7, RZ, 0x1f, R7 ;  /* 0x0000001fff077819 */ /* 0x000fc40000011407 */
[----:B------:R-:W-:Y:S02]  /*0500*/  ISETP.GE.U32.AND P5, PT, R6, 0x2, PT ;  /* 0x000000020600780c */ /* 0x000fe40003fa6070 */
[----:B------:R-:W-:Y:S02]  /*0510*/  LEA.HI R7, R7, R0, RZ, 0x2 ;  /* 0x0000000007077211 */ /* 0x000fe400078f10ff */
[----:B--2---:R-:W-:Y:S02]  /*0520*/  ISETP.EQ.U32.AND P3, PT, R12, 0x1, PT ;  /* 0x000000010c00780c */ /* 0x004fe40003f62070 */
[----:B-1----:R-:W-:Y:S01]  /*0530*/  I2FP.F32.U32 R9, R4 ;  /* 0x0000000400097245 */ /* 0x002fe20000201000 */
[----:B------:R-:W-:Y:S01]  /*0540*/  VOTEU.ALL UP0, P0 ;  /* 0x00000000003f7886 */ /* 0x000fe20000000000 */
[----:B------:R-:W-:Y:S01]  /*0550*/  LOP3.LUT R7, R7, 0xfffffffc, RZ, 0xc0, !PT ;  /* 0xfffffffc07077812 */ /* 0x000fe200078ec0ff */
[----:B------:R-:W-:Y:S02]  /*0560*/  VOTEU.ALL UP1, P0 ;  /* 0x00000000003f7886 */ /* 0x000fe40000020000 */
[----:B------:R-:W-:Y:S01]  /*0570*/  FMUL R11, R9, UR4 ;  /* 0x00000004090b7c20 */ /* 0x000fe20008400000 */
[----:B------:R-:W-:Y:S01]  /*0580*/  IMAD.IADD R9, R3, 0x1, -R8 ;  /* 0x0000000103097824 */ /* 0x000fe200078e0a08 */
[----:B-----5:R-:W-:Y:S01]  /*0590*/  I2FP.F32.U32 R8, UR8 ;  /* 0x0000000800087c45 */ /* 0x020fe20008201000 */
[----:B------:R-:W-:Y:S01]  /*05a0*/  IMAD.IADD R0, R0, 0x1, -R7 ;  /* 0x0000000100007824 */ /* 0x000fe200078e0a07 */
[----:B------:R-:W0:Y:S01]  /*05b0*/  @!UP0 S2UR UR7, SR_CgaCtaId ;  /* 0x00000000000789c3 */ /* 0x000e220000008800 */
[----:B------:R-:W-:Y:S01]  /*05c0*/  ULDC UR4, c[0x0][0x150] ;  /* 0x0000540000047ab9 */ /* 0x000fe20000000800 */
[----:B------:R-:W1:Y:S01]  /*05d0*/  F2I.U32.TRUNC.NTZ R11, R11 ;  /* 0x0000000b000b7305 */ /* 0x000e62000020f000 */
[----:B------:R-:W-:Y:S01]  /*05e0*/  FMUL R8, R8, UR4 ;  /* 0x0000000408087c20 */ /* 0x000fe20008400000 */
[----:B------:R-:W-:Y:S01]  /*05f0*/  SHF.R.S32.HI R3, RZ, 0x1f, R2 ;  /* 0x0000001fff037819 */ /* 0x000fe20000011402 */
[----:B------:R-:W-:Y:S01]  /*0600*/  IMAD R9, R9, 0x4, R0 ;  /* 0x0000000409097824 */ /* 0x000fe200078e0200 */
[----:B------:R-:W-:Y:S01]  /*0610*/  UMOV UR4, 0x20 ;  /* 0x0000002000047882 */ /* 0x000fe20000000000 */
[----:B------:R-:W-:Y:S01]  /*0620*/  @!UP0 UMOV UR6, 0x400 ;  /* 0x0000040000068882 */ /* 0x000fe20000000000 */
[----:B------:R-:W2:Y:S01]  /*0630*/  LDC R7, c[0x0][0x148] ;  /* 0x00005200ff077b82 */ /* 0x000ea20000000800 */
[----:B------:R-:W-:Y:S01]  /*0640*/  LEA.HI R3, R3, R2, RZ, 0x2 ;  /* 0x0000000203037211 */ /* 0x000fe200078f10ff */
[----:B------:R-:W5:Y:S01]  /*0650*/  F2I.U32.TRUNC.NTZ R8, R8 ;  /* 0x0000000800087305 */ /* 0x000f62000020f000 */
[----:B------:R-:W-:Y:S01]  /*0660*/  IMAD.SHL.U32 R22, R9, 0x4, RZ ;  /* 0x0000000409167824 */ /* 0x000fe200078e00ff */
[----:B------:R-:W-:-:S04]  /*0670*/  @!UP0 UIADD3 UR4, -UR4, 0x100000, URZ ;  /* 0x0010000004048890 */ /* 0x000fc8000fffe13f */
[----:B------:R-:W-:Y:S02]  /*0680*/  @!UP0 USHF.L.U32 UR5, UR4, 0xb, URZ ;  /* 0x0000000b04058899 */ /* 0x000fe4000800063f */
[----:B------:R-:W-:Y:S01]  /*0690*/  @!UP0 USHF.L.U32 UR4, UR4, 0x1, URZ ;  /* 0x0000000104048899 */ /* 0x000fe2000800063f */
[----:B------:R-:W-:Y:S02]  /*06a0*/  LOP3.LUT R3, R3, 0xfffffffc, RZ, 0xc0, !PT ;  /* 0xfffffffc03037812 */ /* 0x000fe400078ec0ff */
[----:B------:R-:W-:Y:S01]  /*06b0*/  LOP3.LUT R22, R9, 0xc, R22, 0x78, !PT ;  /* 0x0000000c09167812 */ /* 0x000fe200078e7816 */
[----:B-1----:R-:W-:Y:S02]  /*06c0*/  IMAD.MOV R21, RZ, RZ, -R11 ;  /* 0x000000ffff157224 */ /* 0x002fe400078e0a0b */
[----:B------:R-:W-:Y:S01]  /*06d0*/  IMAD.IADD R0, R2, 0x1, -R3 ;  /* 0x0000000102007824 */ /* 0x000fe200078e0a03 */
[----:B0-----:R-:W-:Y:S01]  /*06e0*/  @!UP0 ULEA UR6, UR7, UR6, 0x18 ;  /* 0x0000000607068291 */ /* 0x001fe2000f8ec03f */
[----:B-----5:R-:W-:-:S03]  /*06f0*/  IMAD.MOV R3, RZ, RZ, -R8 ;  /* 0x000000ffff037224 */ /* 0x020fc600078e0a08 */
[----:B------:R-:W-:Y:S01]  /*0700*/  ISETP.NE.AND P1, PT, R0, 0x3, PT ;  /* 0x000000030000780c */ /* 0x000fe20003f25270 */
[----:B------:R-:W-:Y:S01]  /*0710*/  VOTEU.ALL UP0, P0 ;  /* 0x00000000003f7886 */ /* 0x000fe20000000000 */
[----:B------:R-:W-:Y:S01]  /*0720*/  ISETP.LT.U32.AND P0, PT, R22, 0x4, !P2 ;  /* 0x000000041600780c */ /* 0x000fe20005701070 */
[----:B---3--:R-:W-:Y:S01]  /*0730*/  IMAD R3, R10, R3, UR8 ;  /* 0x000000080a037e24 */ /* 0x008fe2000f8e0203 */
[----:B------:R-:W-:Y:S01]  /*0740*/  ISETP.EQ.OR P1, PT, R0, RZ, !P1 ;  /* 0x000000ff0000720c */ /* 0x000fe20004f22670 */
[----:B--2---:R-:W-:Y:S01]  /*0750*/  IMAD R9, R7, R21, R4 ;  /* 0x0000001507097224 */ /* 0x004fe200078e0204 */
[C---:B------:R-:W-:Y:S02]  /*0760*/  ISETP.NE.AND P2, PT, R5.reuse, RZ, PT ;  /* 0x000000ff0500720c */ /* 0x040fe40003f45270 */
[----:B------:R-:W-:Y:S01]  /*0770*/  ISETP.EQ.AND P1, PT, R5, RZ, P1 ;  /* 0x000000ff0500720c */ /* 0x000fe20000f22270 */
[----:B------:R-:W0:Y:S02]  /*0780*/  FENCE.VIEW.ASYNC.S ;  /* 0x00000000000073c6 */ /* 0x000e240000000000 */
[----:B0-----:R0:W1:Y:S01]  /*0790*/  @!UP0 SYNCS.EXCH.64 URZ, [UR6+0xa0], UR4 ;  /* 0x0000a004063f85b2 */ /* 0x0010620008000100 */
[----:B------:R-:W-:-:S02]  /*07a0*/  ISETP.NE.AND P4, PT, R9, R22, PT ;  /* 0x000000160900720c */ /* 0x000fc40003f85270 */
[----:B------:R-:W-:Y:S02]  /*07b0*/  SEL R19, RZ, 0x1, !P1 ;  /* 0x00000001ff137807 */ /* 0x000fe40004800000 */
[----:B------:R-:W-:Y:S02]  /*07c0*/  ISETP.EQ.OR P4, PT, R3, RZ, !P4 ;  /* 0x000000ff0300720c */ /* 0x000fe40006782670 */
[----:B------:R-:W-:Y:S02]  /*07d0*/  SEL R19, R19, 0x2, P5 ;  /* 0x0000000213137807 */ /* 0x000fe40002800000 */
[----:B------:R-:W-:-:S04]  /*07e0*/  PLOP3.LUT P0, PT, P0, P4, PT, 0x80, 0x0 ;  /* 0x000000000000781c */ /* 0x000fc80000709070 */
[----:B------:R-:W-:Y:S01]  /*07f0*/  P2R R156, PR, RZ, 0x1 ;  /* 0x00000001ff9c7803 */ /* 0x000fe20000000000 */
[----:B------:R0:W2:Y:S01]  /*0800*/  @!UP1 SYNCS.EXCH.64 URZ, [UR6+0xa8], UR4 ;  /* 0x0000a804063f95b2 */ /* 0x0000a20008000100 */
[----:B------:R-:W-:Y:S01]  /*0810*/  NOP ;  /* 0x0000000000007918 */ /* 0x000fe20000000000 */
[----:B------:R-:W-:Y:S06]  /*0820*/  @!P3 BRA `(.L_x_4) ;  /* 0x000000000008b947 */ /* 0x000fec0003800000 */
[----:B-12-4-:R-:W-:Y:S01]  /*0830*/  UCGABAR_ARV ;  /* 0x00000000000079c7 */ /* 0x016fe20008000000 */
[----:B------:R-:W-:Y:S05]  /*0840*/  BRA `(.L_x_5) ;  /* 0x0000000000047947 */ /* 0x000fea0003800000 */
.L_x_4:
[----:B-12-4-:R-:W-:Y:S01]  /*0850*/  NOP ;  /* 0x0000000000007918 */ /* 0x016fe20000000000 */
.L_x_5:
[----:B------:R-:W1:Y:S01]  /*0860*/  LDC R2, c[0x0][0x65c] ;  /* 0x00019700ff027b82 */ /* 0x000e620000000800 */
[----:B------:R-:W-:Y:S02]  /*0870*/  IMAD.U32 R8, RZ, RZ, UR8 ;  /* 0x00000008ff087e24 */ /* 0x000fe4000f8e00ff */
[----:B------:R-:W-:Y:S01]  /*0880*/  IMAD.MOV.U32 R9, RZ, RZ, RZ ;  /* 0x000000ffff097224 */ /* 0x000fe200078e00ff */
[----:B-1----:R-:W-:-:S04]  /*0890*/  ISETP.NE.AND P1, PT, R2, 0x1, PT ;  /* 0x000000010200780c */ /* 0x002fc80003f25270 */
[----:B------:R-:W-:-:S09]  /*08a0*/  P2R R5, PR, RZ, 0x2 ;  /* 0x00000002ff057803 */ /* 0x000fd20000000000 */
[----:B------:R-:W1:Y:S01]  /*08b0*/  @P1 LDC R17, c[0x0][0x10] ;  /* 0x00000400ff111b82 */ /* 0x000e620000000800 */
[----:B------:R-:W-:Y:S02]  /*08c0*/  @P1 IMAD.MOV.U32 R5, RZ, RZ, RZ ;  /* 0x000000ffff051224 */ /* 0x000fe400078e00ff */
[----:B------:R-:W-:-:S05]  /*08d0*/  @P1 IMAD.MOV.U32 R13, RZ, RZ, RZ ;  /* 0x000000ffff0d1224 */ /* 0x000fca00078e00ff */
[----:B------:R-:W2:Y:S01]  /*08e0*/  @!P1 LDC R11, c[0x0][0xc] ;  /* 0x00000300ff0b9b82 */ /* 0x000ea20000000800 */
[----:B-1----:R-:W-:-:S05]  /*08f0*/  @P1 IMAD.WIDE.U32 R16, R17, UR8, R4 ;  /* 0x0000000811101c25 */ /* 0x002fca000f8e0004 */
[----:B------:R-:W-:Y:S01]  /*0900*/  @P1 IADD3 R17, R17, R13, RZ ;  /* 0x0000000d11111210 */ /* 0x000fe20007ffe0ff */
[----:B--2---:R-:W-:-:S04]  /*0910*/  @!P1 IMAD.WIDE.U32 R8, R4, R11, R8 ;  /* 0x0000000b04089225 */ /* 0x004fc800078e0008 */
[----:B------:R-:W-:Y:S02]  /*0920*/  @!P1 IMAD.MOV.U32 R16, RZ, RZ, R8 ;  /* 0x000000ffff109224 */ /* 0x000fe400078e0008 */
[----:B------:R-:W-:Y:S01]  /*0930*/  @!P1 IMAD.MOV.U32 R17, RZ, RZ, R9 ;  /* 0x000000ffff119224 */ /* 0x000fe200078e0009 */
[----:B------:R-:W-:Y:S06]  /*0940*/  @!P3 BRA `(.L_x_6) ;  /* 0x00000000000cb947 */ /* 0x000fec0003800000 */
[----:B------:R-:W-:Y:S01]  /*0950*/  UCGABAR_WAIT ;  /* 0x0000000000007dc7 */ /* 0x000fe20008000000 */
[----:B------:R-:W-:Y:S01]  /*0960*/  CCTL.IVALL ;  /* 0x00000000ff00798f */ /* 0x000fe20002000000 */
[----:B------:R-:W-:Y:S05]  /*0970*/  BRA `(.L_x_7) ;  /* 0x0000000000047947 */ /* 0x000fea0003800000 */
.L_x_6:
[----:B------:R-:W-:Y:S06]  /*0980*/  BAR.SYNC.DEFER_BLOCKING 0x0 ;  /* 0x0000000000007b1d */ /* 0x000fec0000010000 */
.L_x_7:
[----:B------:R-:W-:Y:S05]  /*0990*/  @!P2 BRA `(.L_x_8) ;  /* 0x000000a000d0a947 */ /* 0x000fea0003800000 */
[----:B------:R-:W-:-:S13]  /*09a0*/  ISETP.GT.U32.AND P0, PT, R6, 0x1, PT ;  /* 0x000000010600780c */ /* 0x000fda0003f04070 */
[----:B0-----:R-:W-:Y:S05]  /*09b0*/  @P0 EXIT ;  /* 0x000000000000094d */ /* 0x001fea0003800000 */
[----:B------:R-:W-:Y:S01]  /*09c0*/  ULDC.64 UR4, c[0x0][0x650] ;  /* 0x0001940000047ab9 */ /* 0x000fe20000000a00 */
[----:B------:R-:W-:Y:S01]  /*09d0*/  PRMT R0, RZ, 0x7610, R0 ;  /* 0x00007610ff007816 */ /* 0x000fe20000000000 */
[----:B------:R-:W-:Y:S01]  /*09e0*/  IMAD.MOV.U32 R152, RZ, RZ, -0x1 ;  /* 0xffffffffff987424 */ /* 0x000fe200078e00ff */
[----:B------:R-:W-:Y:S01]  /*09f0*/  ISETP.GE.U32.AND P0, PT, R16, UR4, PT ;  /* 0x0000000410007c0c */ /* 0x000fe2000bf06070 */
[----:B------:R-:W-:Y:S02]  /*0a00*/  IMAD.MOV.U32 R153, RZ, RZ, -0x1 ;  /* 0xffffffffff997424 */ /* 0x000fe400078e00ff */
[----:B------:R-:W-:Y:S01]  /*0a10*/  IMAD.MOV.U32 R23, RZ, RZ, -0x1 ;  /* 0xffffffffff177424 */ /* 0x000fe200078e00ff */
[----:B------:R-:W-:-:S13]  /*0a20*/  ISETP.GE.U32.AND.EX P0, PT, R17, UR5, PT, P0 ;  /* 0x0000000511007c0c */ /* 0x000fda000bf06100 */
[----:B------:R-:W-:Y:S05]  /*0a30*/  @P0 BRA `(.L_x_9) ;  /* 0x00000004002c0947 */ /* 0x000fea0003800000 */
[----:B------:R-:W0:Y:S01]  /*0a40*/  LDC.64 R24, c[0x0][0x628] ;  /* 0x00018a00ff187b82 */ /* 0x000e220000000a00 */
[----:B------:R-:W-:Y:S02]  /*0a50*/  IMAD.MOV.U32 R8, RZ, RZ, R16 ;  /* 0x000000ffff087224 */ /* 0x000fe400078e0010 */
[----:B------:R-:W-:-:S05]  /*0a60*/  IMAD.MOV.U32 R9, RZ, RZ, R17 ;  /* 0x000000ffff097224 */ /* 0x000fca00078e0011 */
[----:B------:R-:W1:Y:S08]  /*0a70*/  LDC R0, c[0x0][0x630] ;  /* 0x00018c00ff007b82 */ /* 0x000e700000000800 */
[----:B------:R-:W2:Y:S01]  /*0a80*/  LDC.64 R26, c[0x0][0x620] ;  /* 0x00018800ff1a7b82 */ /* 0x000ea20000000a00 */
[----:B0-----:R-:W-:-:S04]  /*0a90*/  ISETP.NE.U32.AND P0, PT, R24, RZ, PT ;  /* 0x000000ff1800720c */ /* 0x001fc80003f05070 */
[----:B------:R-:W-:-:S13]  /*0aa0*/  ISETP.NE.AND.EX P0, PT, R25, RZ, PT, P0 ;  /* 0x000000ff1900720c */ /* 0x000fda0003f05300 */
[----:B-12---:R-:W-:Y:S05]  /*0ab0*/  @!P0 BRA `(.L_x_10) ;  /* 0x0000000000288947 */ /* 0x006fea0003800000 */
[----:B------:R-:W0:Y:S02]  /*0ac0*/  LDC R13, c[0x0][0x634] ;  /* 0x00018d00ff0d7b82 */ /* 0x000e240000000800 */
[----:B0-----:R-:W-:-:S05]  /*0ad0*/  IADD3 R13, P0, R16, R13, RZ ;  /* 0x0000000d100d7210 */ /* 0x001fca0007f1e0ff */
[----:B------:R-:W-:-:S04]  /*0ae0*/  IMAD.X R15, RZ, RZ, R17, P0 ;  /* 0x000000ffff0f7224 */ /* 0x000fc800000e0611 */
[----:B------:R-:W-:-:S04]  /*0af0*/  IMAD.WIDE.U32 R8, R15, R24, RZ ;  /* 0x000000180f087225 */ /* 0x000fc800078e00ff */
[----:B------:R-:W-:-:S04]  /*0b00*/  IMAD.WIDE.U32 R10, P0, R13, R25, R8 ;  /* 0x000000190d0a7225 */ /* 0x000fc80007800008 */
[----:B------:R-:W-:-:S04]  /*0b10*/  IMAD.WIDE.U32 R8, R13, R24, RZ ;  /* 0x000000180d087225 */ /* 0x000fc800078e00ff */
[----:B------:R-:W-:Y:S01]  /*0b20*/  IMAD.X R13, RZ, RZ, RZ, P0 ;  /* 0x000000ffff0d7224 */ /* 0x000fe200000e06ff */
[----:B------:R-:W-:Y:S01]  /*0b30*/  IADD3 RZ, P0, R9, R10, RZ ;  /* 0x0000000a09ff7210 */ /* 0x000fe20007f1e0ff */
[----:B------:R-:W-:-:S04]  /*0b40*/  IMAD.MOV.U32 R12, RZ, RZ, R11 ;  /* 0x000000ffff0c7224 */ /* 0x000fc800078e000b */
[----:B------:R-:W-:-:S08]  /*0b50*/  IMAD.WIDE.U32.X R8, R15, R25, R12, P0 ;  /* 0x000000190f087225 */ /* 0x000fd000000e040c */
.L_x_10:
[----:B------:R-:W0:Y:S01]  /*0b60*/  LDC.64 R24, c[0x0][0x640] ;  /* 0x00019000ff187b82 */ /* 0x000e220000000a00 */
[-CC-:B------:R-:W-:Y:S01]  /*0b70*/  SHF.R.U64 R28, R8, R0.reuse, R9.reuse ;  /* 0x00000000081c7219 */ /* 0x180fe20000001209 */
[----:B------:R-:W-:Y:S01]  /*0b80*/  IMAD R30, R7, R21, R4 ;  /* 0x00000015071e7224 */ /* 0x000fe200078e0204 */
[----:B------:R-:W-:Y:S02]  /*0b90*/  SHF.R.U32.HI R0, RZ, R0, R9 ;  /* 0x00000000ff007219 */ /* 0x000fe40000011609 */
[----:B------:R-:W-:Y:S02]  /*0ba0*/  IADD3 R5, P0, RZ, -R28, RZ ;  /* 0x8000001cff057210 */ /* 0x000fe40007f1e0ff */
[----:B------:R-:W-:Y:S01]  /*0bb0*/  MOV R21, 0x1 ;  /* 0x0000000100157802 */ /* 0x000fe20000000f00 */
[----:B------:R-:W1:Y:S02]  /*0bc0*/  LDC R6, c[0x0][0x618] ;  /* 0x00018600ff067b82 */ /* 0x000e640000000800 */
[----:B------:R-:W-:-:S04]  /*0bd0*/  IMAD.X R9, RZ, RZ, ~R0, P0 ;  /* 0x000000ffff097224 */ /* 0x000fc800000e0e00 */
[-C--:B------:R-:W-:Y:S02]  /*0be0*/  IMAD R0, R9, R26.reuse, RZ ;  /* 0x0000001a09007224 */ /* 0x080fe400078e02ff */
[----:B------:R-:W2:Y:S01]  /*0bf0*/  LDC R11, c[0x0][0x608] ;  /* 0x00018200ff0b7b82 */ /* 0x000ea20000000800 */
[----:B------:R-:W-:-:S04]  /*0c00*/  IMAD.WIDE.U32 R8, R5, R26, R16 ;  /* 0x0000001a05087225 */ /* 0x000fc800078e0010 */
[----:B------:R-:W-:-:S03]  /*0c10*/  IMAD R5, R5, R27, R0 ;  /* 0x0000001b05057224 */ /* 0x000fc600078e0200 */
[----:B------:R-:W3:Y:S01]  /*0c20*/  LDC R12, c[0x0][0x658] ;  /* 0x00019600ff0c7b82 */ /* 0x000ee20000000800 */
[----:B0-----:R-:W-:Y:S01]  /*0c30*/  ISETP.NE.U32.AND P0, PT, R24, RZ, PT ;  /* 0x000000ff1800720c */ /* 0x001fe20003f05070 */
[----:B------:R-:W-:Y:S02]  /*0c40*/  IMAD.IADD R5, R9, 0x1, R5 ;  /* 0x0000000109057824 */ /* 0x000fe400078e0205 */
[----:B------:R-:W-:Y:S01]  /*0c50*/  IMAD.MOV.U32 R9, RZ, RZ, -0x1 ;  /* 0xffffffffff097424 */ /* 0x000fe200078e00ff */
[----:B------:R-:W-:-:S03]  /*0c60*/  ISETP.NE.AND.EX P0, PT, R25, RZ, PT, P0 ;  /* 0x000000ff1900720c */ /* 0x000fc60003f05300 */
[----:B------:R-:W0:Y:S01]  /*0c70*/  LDC R15, c[0x0][0x600] ;  /* 0x00018000ff0f7b82 */ /* 0x000e220000000800 */
[-CC-:B-1----:R-:W-:Y:S02]  /*0c80*/  SHF.R.U64 R13, R8, R6.reuse, R5.reuse ;  /* 0x00000006080d7219 */ /* 0x182fe40000001205 */
[----:B------:R-:W-:-:S05]  /*0c90*/  SHF.R.U32.HI R0, RZ, R6, R5 ;  /* 0x00000006ff007219 */ /* 0x000fca0000011605 */
[----:B------:R-:W1:Y:S01]  /*0ca0*/  LDC R14, c[0x0][0x648] ;  /* 0x00019200ff0e7b82 */ /* 0x000e620000000800 */
[-CC-:B--2---:R-:W-:Y:S02]  /*0cb0*/  SHF.R.U64 R27, R13, R11.reuse, R0.reuse ;  /* 0x0000000b0d1b7219 */ /* 0x184fe40000001200 */
[----:B------:R-:W-:-:S05]  /*0cc0*/  SHF.R.U32.HI R5, RZ, R11, R0 ;  /* 0x0000000bff057219 */ /* 0x000fca0000011600 */
[----:B------:R-:W2:Y:S01]  /*0cd0*/  LDC R20, c[0x0][0x638] ;  /* 0x00018e00ff147b82 */ /* 0x000ea20000000800 */
[-CC-:B---3--:R-:W-:Y:S02]  /*0ce0*/  SHF.R.U64 R26, R27, R12.reuse, R5.reuse ;  /* 0x0000000c1b1a7219 */ /* 0x188fe40000001205 */
[-C--:B------:R-:W-:Y:S02]  /*0cf0*/  SHF.L.U32 R0, R9, R12.reuse, RZ ;  /* 0x0000000c09007219 */ /* 0x080fe400000006ff */
[----:B------:R-:W-:Y:S01]  /*0d00*/  SHF.R.U32.HI R5, RZ, R12, R5 ;  /* 0x0000000cff057219 */ /* 0x000fe20000011605 */
[----:B------:R-:W-:Y:S01]  /*0d10*/  IMAD.MOV.U32 R4, RZ, RZ, R26 ;  /* 0x000000ffff047224 */ /* 0x000fe200078e001a */
[----:B------:R-:W-:Y:S01]  /*0d20*/  LOP3.LUT R10, RZ, R0, RZ, 0x33, !PT ;  /* 0x00000000ff0a7212 */ /* 0x000fe200078e33ff */
[----:B------:R-:W3:Y:S01]  /*0d30*/  LDC R23, c[0x0][0x610] ;  /* 0x00018400ff177b82 */ /* 0x000ee20000000800 */
[----:B------:R-:W-:Y:S05]  /*0d40*/  @!P0 BRA `(.L_x_11) ;  /* 0x0000000000288947 */ /* 0x000fea0003800000 */
[----:B------:R-:W4:Y:S02]  /*0d50*/  LDC R9, c[0x0][0x64c] ;  /* 0x00019300ff097b82 */ /* 0x000f240000000800 */
[----:B----4-:R-:W-:-:S05]  /*0d60*/  IADD3 R9, P0, R26, R9, RZ ;  /* 0x000000091a097210 */ /* 0x010fca0007f1e0ff */
        /* <DEDUP_REMOVED lines=8> */
.L_x_11:
[----:B-1----:R-:W-:Y:S01]  /*0df0*/  SHF.R.U64 R4, R4, R14, R5 ;  /* 0x0000000e04047219 */ /* 0x002fe20000001205 */
[----:B0-----:R-:W-:Y:S01]  /*0e00*/  VIADD R6, R15, 0xffffffff ;  /* 0xffffffff0f067836 */ /* 0x001fe20000000000 */
[----:B------:R-:W-:Y:S02]  /*0e10*/  SHF.L.U32 R0, R21, R12, RZ ;  /* 0x0000000c15007219 */ /* 0x000fe400000006ff */
[----:B------:R-:W-:Y:S01]  /*0e20*/  LOP3.LUT R5, R27, R10, RZ, 0xc0, !PT ;  /* 0x0000000a1b057212 */ /* 0x000fe200078ec0ff */
[----:B------:R-:W-:Y:S01]  /*0e30*/  IMAD.MOV R7, RZ, RZ, -R4 ;  /* 0x000000ffff077224 */ /* 0x000fe200078e0a04 */
[----:B------:R-:W-:Y:S02]  /*0e40*/  SEL R3, R3, R30, !P1 ;  /* 0x0000001e03037207 */ /* 0x000fe40004800000 */
[----:B------:R-:W-:Y:S01]  /*0e50*/  LOP3.LUT R6, R13, R6, RZ, 0xc0, !PT ;  /* 0x000000060d067212 */ /* 0x000fe200078ec0ff */
[----:B------:R-:W-:Y:S02]  /*0e60*/  IMAD R4, R0, R4, R5 ;  /* 0x0000000400047224 */ /* 0x000fe400078e0205 */
[----:B--2---:R-:W-:-:S02]  /*0e70*/  IMAD R0, R7, R20, R26 ;  /* 0x0000001407007224 */ /* 0x004fc400078e021a */
[----:B---3--:R-:W-:Y:S02]  /*0e80*/  IMAD R3, R4, R23, R3 ;  /* 0x0000001704037224 */ /* 0x008fe400078e0203 */
[----:B------:R-:W-:Y:S02]  /*0e90*/  IMAD R152, R0, R15, R6 ;  /* 0x0000000f00987224 */ /* 0x000fe400078e0206 */
[----:B------:R-:W-:Y:S02]  /*0ea0*/  IMAD.MOV.U32 R4, RZ, RZ, 0x1 ;  /* 0x00000001ff047424 */ /* 0x000fe400078e00ff */
[----:B------:R-:W-:Y:S01]  /*0eb0*/  IMAD.MOV.U32 R23, RZ, RZ, R28 ;  /* 0x000000ffff177224 */ /* 0x000fe200078e001c */
[----:B------:R-:W-:Y:S02]  /*0ec0*/  SEL R153, R152, R3, !P1 ;  /* 0x0000000398997207 */ /* 0x000fe40004800000 */
[----:B------:R-:W-:Y:S02]  /*0ed0*/  PRMT R0, R4, 0x7610, R0 ;  /* 0x0000761004007816 */ /* 0x000fe40000000000 */
[----:B------:R-:W-:-:S07]  /*0ee0*/  SEL R152, R3, R152, !P1 ;  /* 0x0000009803987207 */ /* 0x000fce0004800000 */
.L_x_9:
[----:B------:R-:W-:-:S08]  /*0ef0*/  NOP ;  /* 0x0000000000007918 */ /* 0x000fd00000000000 */
[----:B------:R-:W0:Y:S02]  /*0f00*/  USETMAXREG.TRY_ALLOC.CTAPOOL UP0, 0xe8 ;  /* 0x000000e8000079c8 */ /* 0x000e240008000600 */
[----:B0-----:R-:W-:-:S13]  /*0f10*/  PLOP3.LUT P0, PT, PT, PT, UP0, 0x80, 0x0 ;  /* 0x000000000000781c */ /* 0x001fda0003f0f008 */
[----:B------:R-:W-:Y:S05]  /*0f20*/  @!P0 BRA `(.L_x_9) ;  /* 0xfffffffc00f08947 */ /* 0x000fea000383ffff */
[----:B------:R-:W-:Y:S01]  /*0f30*/  ULDC.64 UR4, c[0x0][0x598] ;  /* 0x0001660000047ab9 */ /* 0x000fe20000000a00 */
[----:B------:R-:W-:Y:S01]  /*0f40*/  ULDC.64 UR36, c[0x0][0x208] ;  /* 0x0000820000247ab9 */ /* 0x000fe20000000a00 */
[----:B------:R-:W-:-:S04]  /*0f50*/  ISETP.NE.U32.AND P0, PT, RZ, UR4, PT ;  /* 0x00000004ff007c0c */ /* 0x000fc8000bf05070 */
[----:B------:R-:W-:-:S13]  /*0f60*/  ISETP.NE.AND.EX P0, PT, RZ, UR5, PT, P0 ;  /* 0x00000005ff007c0c */ /* 0x000fda000bf05300 */
[----:B------:R-:W-:Y:S05]  /*0f70*/  @!P0 BRA `(.L_x_12) ;  /* 0x00000000001c8947 */ /* 0x000fea0003800000 */
[----:B------:R-:W0:Y:S02]  /*0f80*/  LDC.64 R4, c[0x0][0x598] ;  /* 0x00016600ff047b82 */ /* 0x000e240000000a00 */
[----:B0-----:R-:W2:Y:S02]  /*0f90*/  LDG.E.64 R4, desc[UR36][R4.64] ;  /* 0x0000002404047981 */ /* 0x001ea4000c1e1b00 */
[----:B--2---:R-:W-:-:S04]  /*0fa0*/  ISETP.NE.U32.AND P0, PT, R4, RZ, PT ;  /* 0x000000ff0400720c */ /* 0x004fc80003f05070 */
[----:B------:R-:W-:-:S13]  /*0fb0*/  ISETP.NE.AND.EX P0, PT, R5, RZ, PT, P0 ;  /* 0x000000ff0500720c */ /* 0x000fda0003f05300 */
[----:B------:R-:W-:Y:S05]  /*0fc0*/  @!P0 BRA `(.L_x_12) ;  /* 0x0000000000088947 */ /* 0x000fea0003800000 */
[----:B------:R0:W5:Y:S01]  /*0fd0*/  LD.E R154, desc[UR36][R4.64] ;  /* 0x00000024049a7980 */ /* 0x000162000c101900 */
[----:B------:R-:W-:Y:S05]  /*0fe0*/  BRA `(.L_x_13) ;  /* 0x0000000000247947 */ /* 0x000fea0003800000 */
.L_x_12:
[----:B------:R-:W-:Y:S02]  /*0ff0*/  ULDC.64 UR4, c[0x0][0x588] ;  /* 0x0001620000047ab9 */ /* 0x000fe40000000a00 */
[----:B------:R-:W-:-:S04]  /*1000*/  ISETP.NE.U32.AND P0, PT, RZ, UR4, PT ;  /* 0x00000004ff007c0c */ /* 0x000fc8000bf05070 */
[----:B------:R-:W-:-:S13]  /*1010*/  ISETP.NE.AND.EX P0, PT, RZ, UR5, PT, P0 ;  /* 0x00000005ff007c0c */ /* 0x000fda000bf05300 */
[----:B------:R-:W-:Y:S05]  /*1020*/  @!P0 BRA `(.L_x_14) ;  /* 0x00000000000c8947 */ /* 0x000fea0003800000 */
[----:B------:R-:W0:Y:S02]  /*1030*/  LDC.64 R154, c[0x0][0x588] ;  /* 0x00016200ff9a7b82 */ /* 0x000e240000000a00 */
[----:B0-----:R1:W5:Y:S01]  /*1040*/  LDG.E R154, desc[UR36][R154.64] ;  /* 0x000000249a9a7981 */ /* 0x001362000c1e1900 */
[----:B------:R-:W-:Y:S05]  /*1050*/  BRA `(.L_x_13) ;  /* 0x0000000000087947 */ /* 0x000fea0003800000 */
.L_x_14:
[----:B------:R-:W-:Y:S02]  /*1060*/  ULDC UR4, c[0x0][0x580] ;  /* 0x0001600000047ab9 */ /* 0x000fe40000000800 */
[----:B------:R-:W-:-:S07]  /*1070*/  IMAD.U32 R154, RZ, RZ, UR4 ;  /* 0x00000004ff9a7e24 */ /* 0x000fce000f8e00ff */
.L_x_13:
[----:B------:R-:W-:Y:S02]  /*1080*/  ULDC.64 UR4, c[0x0][0x5a0] ;  /* 0x0001680000047ab9 */ /* 0x000fe40000000a00 */
[----:B------:R-:W-:-:S04]  /*1090*/  ISETP.NE.U32.AND P0, PT, RZ, UR4, PT ;  /* 0x00000004ff007c0c */ /* 0x000fc8000bf05070 */
[----:B------:R-:W-:-:S13]  /*10a0*/  ISETP.NE.AND.EX P0, PT, RZ, UR5, PT, P0 ;  /* 0x00000005ff007c0c */ /* 0x000fda000bf05300 */
[----:B------:R-:W-:Y:S05]  /*10b0*/  @!P0 BRA `(.L_x_15) ;  /* 0x00000000001c8947 */ /* 0x000fea0003800000 */
[----:B0-----:R-:W0:Y:S02]  /*10c0*/  LDC.64 R4, c[0x0][0x5a0] ;  /* 0x00016800ff047b82 */ /* 0x001e240000000a00 */
[----:B0-----:R-:W2:Y:S02]  /*10d0*/  LDG.E.64 R4, desc[UR36][R4.64] ;  /* 0x0000002404047981 */ /* 0x001ea4000c1e1b00 */
[----:B--2---:R-:W-:-:S04]  /*10e0*/  ISETP.NE.U32.AND P0, PT, R4, RZ, PT ;  /* 0x000000ff0400720c */ /* 0x004fc80003f05070 */
[----:B------:R-:W-:-:S13]  /*10f0*/  ISETP.NE.AND.EX P0, PT, R5, RZ, PT, P0 ;  /* 0x000000ff0500720c */ /* 0x000fda0003f05300 */
[----:B------:R-:W-:Y:S05]  /*1100*/  @!P0 BRA `(.L_x_15) ;  /* 0x0000000000088947 */ /* 0x000fea0003800000 */
[----:B-1----:R0:W5:Y:S01]  /*1110*/  LD.E R155, desc[UR36][R4.64] ;  /* 0x00000024049b7980 */ /* 0x002162000c101900 */
[----:B------:R-:W-:Y:S05]  /*1120*/  BRA `(.L_x_16) ;  /* 0x0000000000247947 */ /* 0x000fea0003800000 */
.L_x_15:
[----:B------:R-:W-:Y:S02]  /*1130*/  ULDC.64 UR4, c[0x0][0x590] ;  /* 0x0001640000047ab9 */ /* 0x000fe40000000a00 */
[----:B------:R-:W-:-:S04]  /*1140*/  ISETP.NE.U32.AND P0, PT, RZ, UR4, PT ;  /* 0x00000004ff007c0c */ /* 0x000fc8000bf05070 */
[----:B------:R-:W-:-:S13]  /*1150*/  ISETP.NE.AND.EX P0, PT, RZ, UR5, PT, P0 ;  /* 0x00000005ff007c0c */ /* 0x000fda000bf05300 */
[----:B------:R-:W-:Y:S05]  /*1160*/  @!P0 BRA `(.L_x_17) ;  /* 0x00000000000c8947 */ /* 0x000fea0003800000 */
[----:B0-----:R-:W1:Y:S02]  /*1170*/  LDC.64 R4, c[0x0][0x590] ;  /* 0x00016400ff047b82 */ /* 0x001e640000000a00 */
[----:B-1----:R1:W5:Y:S01]  /*1180*/  LDG.E R155, desc[UR36][R4.64] ;  /* 0x00000024049b7981 */ /* 0x002362000c1e1900 */
[----:B------:R-:W-:Y:S05]  /*1190*/  BRA `(.L_x_16) ;  /* 0x0000000000087947 */ /* 0x000fea0003800000 */
.L_x_17:
[----:B------:R-:W-:Y:S02]  /*11a0*/  ULDC UR4, c[0x0][0x584] ;  /* 0x0001610000047ab9 */ /* 0x000fe40000000800 */
[----:B-1----:R-:W-:-:S07]  /*11b0*/  IMAD.U32 R155, RZ, RZ, UR4 ;  /* 0x00000004ff9b7e24 */ /* 0x002fce000f8e00ff */
.L_x_16:
[----:B------:R-:W-:-:S13]  /*11c0*/  LOP3.LUT P0, RZ, R0, 0xff, RZ, 0xc0, !PT ;  /* 0x000000ff00ff7812 */ /* 0x000fda000780c0ff */
[----:B------:R-:W-:Y:S05]  /*11d0*/  @!P0 EXIT ;  /* 0x000000000000894d */ /* 0x000fea0003800000 */
[----:B------:R-:W-:Y:S01]  /*11e0*/  ULDC UR4, c[0x0][0x28c] ;  /* 0x0000a30000047ab9 */ /* 0x000fe20000000800 */
[----:B------:R-:W-:Y:S01]  /*11f0*/  LOP3.LUT R164, R19, 0x1, RZ, 0xfc, !PT ;  /* 0x0000000113a47812 */ /* 0x000fe200078efcff */
[----:B------:R-:W-:Y:S01]  /*1200*/  UIADD3 UR4, UR4, 0x1f, URZ ;  /* 0x0000001f04047890 */ /* 0x000fe2000fffe03f */
[----:B------:R-:W-:Y:S01]  /*1210*/  UMOV UR38, URZ ;  /* 0x0000003f00267c82 */ /* 0x000fe20008000000 */
[----:B------:R-:W-:Y:S02]  /*1220*/  UMOV UR39, URZ ;  /* 0x0000003f00277c82 */ /* 0x000fe40008000000 */
[----:B------:R-:W-:-:S04]  /*1230*/  USHF.R.S32.HI UR5, URZ, 0x1f, UR4 ;  /* 0x0000001f3f057899 */ /* 0x000fc80008011404 */
[----:B------:R-:W-:-:S04]  /*1240*/  ULEA.HI UR5, UR5, UR4, URZ, 0x5 ;  /* 0x0000000405057291 */ /* 0x000fc8000f8f283f */
[----:B------:R-:W-:-:S12]  /*1250*/  USHF.R.S32.HI UR40, URZ, 0x5, UR5 ;  /* 0x000000053f287899 */ /* 0x000fd80008011405 */
.L_x_291:
[----:B------:R-:W-:Y:S01]  /*1260*/  LOP3.LUT R0, R18, 0x80, RZ, 0xc0, !PT ;  /* 0x0000008012007812 */ /* 0x000fe200078ec0ff */
[----:B--2---:R-:W2:Y:S01]  /*1270*/  S2UR UR7, SR_CgaCtaId ;  /* 0x00000000000779c3 */ /* 0x004ea20000008800 */
[----:B------:R-:W-:Y:S02]  /*1280*/  UMOV UR6, 0x400 ;  /* 0x0000040000067882 */ /* 0x000fe40000000000 */
[----:B------:R-:W-:-:S06]  /*1290*/  SHF.R.U32.HI R0, RZ, 0x7, R0 ;  /* 0x00000007ff007819 */ /* 0x000fcc0000011600 */
[----:B---3--:R-:W3:Y:S01]  /*12a0*/  SHFL.IDX PT, R0, R0, RZ, 0x1f ;  /* 0x00001fff00007589 */ /* 0x008ee200000e0000 */
[----:B--2---:R-:W-:Y:S01]  /*12b0*/  ULEA UR6, UR7, UR6, 0x18 ;  /* 0x0000000607067291 */ /* 0x004fe2000f8ec03f */
[----:B---3--:R-:W-:-:S13]  /*12c0*/  R2UR UR4, R0 ;  /* 0x00000000000472ca */ /* 0x008fda00000e0000 */
[----:B------:R-:W-:-:S04]  /*12d0*/  ULEA.HI UR5, UR4, UR4, URZ, 0x1 ;  /* 0x0000000404057291 */ /* 0x000fc8000f8f083f */
[----:B------:R-:W-:-:S04]  /*12e0*/  ULOP3.LUT UR5, UR5, 0xffffe, URZ, 0xc0, !UPT ;  /* 0x000ffffe05057892 */ /* 0x000fc8000f8ec03f */
[----:B------:R-:W-:-:S03]  /*12f0*/  UIADD3 UR5, UR4, -UR5, URZ ;  /* 0x8000000504057290 */ /* 0x000fc6000fffe03f */
[----:B------:R-:W-:Y:S01]  /*1300*/  ULDC UR4, c[0x0][0x28c] ;  /* 0x0000a30000047ab9 */ /* 0x000fe20000000800 */
[----:B------:R-:W-:Y:S01]  /*1310*/  ULEA UR5, UR5, UR6, 0xc ;  /* 0x0000000605057291 */ /* 0x000fe2000f8e603f */
[----:B------:R-:W-:-:S03]  /*1320*/  ISETP.LT.AND P0, PT, RZ, UR4, PT ;  /* 0x00000004ff007c0c */ /* 0x000fc6000bf01270 */
[----:B------:R-:W-:-:S04]  /*1330*/  UIADD3 UR5, UR5, 0x180, URZ ;  /* 0x0000018005057890 */ /* 0x000fc8000fffe03f */
[----:B------:R-:W-:-:S04]  /*1340*/  USHF.R.U32.HI UR5, URZ, 0x4, UR5 ;  /* 0x000000043f057899 */ /* 0x000fc80008011605 */
[----:B------:R-:W-:Y:S02]  /*1350*/  ULOP3.LUT UR41, UR5, 0x3fff, URZ, 0xc0, !UPT ;  /* 0x00003fff05297892 */ /* 0x000fe4000f8ec03f */
[----:B-1--45:R-:W-:Y:S10]  /*1360*/  @P0 BRA `(.L_x_18) ;  /* 0x0000000000400947 */ /* 0x032ff40003800000 */
[----:B------:R-:W-:Y:S01]  /*1370*/  MOV R0, 0x0 ;  /* 0x0000000000007802 */ /* 0x000fe20000000f00 */
[----:B------:R-:W-:Y:S01]  /*1380*/  ULDC.64 UR4, c[0x4][0x68] ;  /* 0x01001a0000047ab9 */ /* 0x000fe20000000a00 */
[----:B------:R-:W-:Y:S01]  /*1390*/  ULDC.64 UR6, c[0x4][0x8] ;  /* 0x0100020000067ab9 */ /* 0x000fe20000000a00 */
[----:B01----:R-:W-:Y:S01]  /*13a0*/  IMAD.U32 R4, RZ, RZ, UR4 ;  /* 0x00000004ff047e24 */ /* 0x003fe2000f8e00ff */
[----:B------:R0:W1:Y:S01]  /*13b0*/  LDC.64 R14, c[0x4][R0] ;  /* 0x01000000000e7b82 */ /* 0x0000620000000a00 */
[----:B------:R-:W-:Y:S01]  /*13c0*/  IMAD.U32 R5, RZ, RZ, UR5 ;  /* 0x00000005ff057e24 */ /* 0x000fe2000f8e00ff */
[----:B------:R-:W-:Y:S01]  /*13d0*/  ULDC.64 UR4, c[0x4][0x70] ;  /* 0x01001c0000047ab9 */ /* 0x000fe20000000a00 */
[----:B------:R-:W-:Y:S01]  /*13e0*/  IMAD.U32 R10, RZ, RZ, UR6 ;  /* 0x00000006ff0a7e24 */ /* 0x000fe2000f8e00ff */
[----:B------:R-:W-:Y:S01]  /*13f0*/  MOV R7, UR5 ;  /* 0x0000000500077c02 */ /* 0x000fe20008000f00 */
[----:B------:R-:W-:Y:S02]  /*1400*/  IMAD.U32 R6, RZ, RZ, UR4 ;  /* 0x00000004ff067e24 */ /* 0x000fe4000f8e00ff */
[----:B------:R-:W-:-:S02]  /*1410*/  IMAD.U32 R11, RZ, RZ, UR7 ;  /* 0x00000007ff0b7e24 */ /* 0x000fc4000f8e00ff */
[----:B------:R-:W-:Y:S02]  /*1420*/  IMAD.MOV.U32 R8, RZ, RZ, 0x1e1 ;  /* 0x000001e1ff087424 */ /* 0x000fe400078e00ff */
[----:B------:R-:W-:Y:S02]  /*1430*/  IMAD.MOV.U32 R12, RZ, RZ, 0x1 ;  /* 0x00000001ff0c7424 */ /* 0x000fe400078e00ff */
[----:B0-----:R-:W-:-:S07]  /*1440*/  IMAD.MOV.U32 R13, RZ, RZ, RZ ;  /* 0x000000ffff0d7224 */ /* 0x001fce00078e00ff */
[----:B------:R-:W-:-:S07]  /*1450*/  LEPC R20, `(.L_x_18) ;  /* 0x000000001014794e */ /* 0x000fce0000000000 */
[----:B-1---5:R-:W-:Y:S05]  /*1460*/  CALL.ABS.NOINC R14 ;  /* 0x000000000e007343 */ /* 0x022fea0003c00000 */
.L_x_18:
[----:B------:R-:W-:-:S13]  /*1470*/  ISETP.NE.AND P0, PT, R164, 0x3, PT ;  /* 0x00000003a400780c */ /* 0x000fda0003f05270 */
[----:B------:R-:W-:Y:S05]  /*1480*/  @!P0 BRA `(.L_x_19) ;  /* 0x0000000000048947 */ /* 0x000fea0003800000 */
[----:B------:R-:W-:Y:S01]  /*1490*/  BPT.TRAP 0x1 ;  /* 0x000000040000795c */ /* 0x000fe20000300000 */
.L_x_19:
[----:B------:R-:W2:Y:S01]  /*14a0*/  S2UR UR5, SR_CgaCtaId ;  /* 0x00000000000579c3 */ /* 0x000ea20000008800 */
[----:B------:R-:W-:Y:S01]  /*14b0*/  UMOV UR4, 0x400 ;  /* 0x0000040000047882 */ /* 0x000fe20000000000 */
[----:B------:R-:W-:Y:S02]  /*14c0*/  IMAD.U32 R0, RZ, RZ, UR38 ;  /* 0x00000026ff007e24 */ /* 0x000fe4000f8e00ff */
[----:B------:R-:W-:-:S03]  /*14d0*/  IMAD.U32 R3, RZ, RZ, UR39 ;  /* 0x00000027ff037e24 */ /* 0x000fc6000f8e00ff */
[----:B------:R-:W-:Y:S01]  /*14e0*/  SHF.L.U32 R0, R0, 0x1f, RZ ;  /* 0x0000001f00007819 */ /* 0x000fe200000006ff */
[----:B--2---:R-:W-:-:S06]  /*14f0*/  ULEA UR4, UR5, UR4, 0x18 ;  /* 0x0000000405047291 */ /* 0x004fcc000f8ec03f */
[----:B------:R-:W-:-:S04]  /*1500*/  IMAD.U32 R6, RZ, RZ, UR4 ;  /* 0x00000004ff067e24 */ /* 0x000fc8000f8e00ff */
[----:B------:R-:W-:-:S04]  /*1510*/  IMAD R3, R3, 0x8, R6 ;  /* 0x0000000803037824 */ /* 0x000fc800078e0206 */
[----:B------:R2:W3:Y:S01]  /*1520*/  SYNCS.PHASECHK.TRANS64.TRYWAIT P1, [R3+URZ], R0 ;  /* 0x00000000030075a7 */ /* 0x0004e2000802017f */
[----:B------:R-:W-:Y:S05]  /*1530*/  @!P0 BRA `(.L_x_20) ;  /* 0x0000000000048947 */ /* 0x000fea0003800000 */
[----:B------:R-:W-:Y:S01]  /*1540*/  BPT.TRAP 0x1 ;  /* 0x000000040000795c */ /* 0x000fe20000300000 */
.L_x_20:
[----:B---3--:R-:W-:Y:S05]  /*1550*/  @P1 BRA `(.L_x_21) ;  /* 0x0000000000081947 */ /* 0x008fea0003800000 */
[----:B------:R-:W3:Y:S02]  /*1560*/  SYNCS.PHASECHK.TRANS64.TRYWAIT P1, [R3+URZ], R0 ;  /* 0x00000000030075a7 */ /* 0x000ee4000802017f */
[----:B---3--:R-:W-:Y:S05]  /*1570*/  @!P1 BRA `(.L_x_22) ;  /* 0x000000ac00ec9947 */ /* 0x008fea0003800000 */
.L_x_21:
[----:B------:R-:W-:-:S04]  /*1580*/  UISETP.LT.AND UP0, UPT, UR40, 0x1, UPT ;  /* 0x000000012800788c */ /* 0x000fc8000bf01270 */
[----:B------:R-:W-:-:S06]  /*1590*/  USEL UR4, UR40, 0x1, UP0 ;  /* 0x0000000128047887 */ /* 0x000fcc0008000000 */
[----:B--23--:R-:W-:Y:S01]  /*15a0*/  IMAD.U32 R0, RZ, RZ, UR4 ;  /* 0x00000004ff007e24 */ /* 0x00cfe2000f8e00ff */
[----:B------:R-:W-:Y:S05]  /*15b0*/  WARPSYNC.ALL ;  /* 0x0000000000007948 */ /* 0x000fea0003800000 */
[----:B------:R-:W-:-:S04]  /*15c0*/  IADD3 R0, -R0, UR40, RZ ;  /* 0x0000002800007c10 */ /* 0x000fc8000fffe1ff */
[----:B------:R-:W-:Y:S02]  /*15d0*/  ISETP.GE.AND P1, PT, R0, 0x1, PT ;  /* 0x000000010000780c */ /* 0x000fe40003f26270 */
[----:B------:R-:W-:Y:S01]  /*15e0*/  R2UR UR4, R6 ;  /* 0x00000000060472ca */ /* 0x000fe200000e0000 */
[----:B------:R-:W-:Y:S01]  /*15f0*/  WARPGROUP.ARRIVE ;  /* 0x00000000000079c5 */ /* 0x000fe20000000000 */
[----:B------:R-:W-:Y:S01]  /*1600*/  UMOV UR9, 0x80000020 ;  /* 0x8000002000097882 */ /* 0x000fe20000000000 */
[----:B------:R-:W-:-:S10]  /*1610*/  UMOV UR11, 0x80000020 ;  /* 0x80000020000b7882 */ /* 0x000fd40000000000 */
[----:B------:R-:W-:-:S04]  /*1620*/  UIADD3 UR4, UR4, 0x24180, URZ ;  /* 0x0002418004047890 */ /* 0x000fc8000fffe03f */
[----:B------:R-:W-:-:S04]  /*1630*/  USHF.R.U32.HI UR4, URZ, 0x4, UR4 ;  /* 0x000000043f047899 */ /* 0x000fc80008011604 */
[----:B------:R-:W-:Y:S02]  /*1640*/  ULOP3.LUT UR5, UR4, 0x3fff, URZ, 0xc0, !UPT ;  /* 0x00003fff04057892 */ /* 0x000fe4000f8ec03f */
[----:B------:R-:W-:Y:S02]  /*1650*/  ULOP3.LUT UR4, UR41, 0x10000, URZ, 0xfc, !UPT ;  /* 0x0001000029047892 */ /* 0x000fe4000f8efc3f */
[----:B------:R-:W-:Y:S02]  /*1660*/  ULOP3.LUT UR5, UR5, 0x10000, URZ, 0xfc, !UPT ;  /* 0x0001000005057892 */ /* 0x000fe4000f8efc3f */
[----:B------:R-:W-:Y:S02]  /*1670*/  ULEA UR6, UR39, UR4, 0xa ;  /* 0x0000000427067291 */ /* 0x000fe4000f8e503f */
[----:B------:R-:W-:-:S05]  /*1680*/  ULEA UR7, UR39, UR5, 0x9 ;  /* 0x0000000527077291 */ /* 0x000fca000f8e483f */
[----:B------:R-:W-:Y:S02]  /*1690*/  UMOV UR8, UR6 ;  /* 0x0000000600087c82 */ /* 0x000fe40008000000 */
[----:B------:R-:W-:Y:S02]  /*16a0*/  UMOV UR10, UR7 ;  /* 0x00000007000a7c82 */ /* 0x000fe40008000000 */
[----:B------:R-:W-:Y:S01]  /*16b0*/  HGMMA.64x128x16.F32.BF16 R88, gdesc[UR8], RZ, !UPT, gsb0 ;  /* 0x01e00000085879f0 */ /* 0x000fe2000c0018ff */
[----:B------:R-:W-:Y:S01]  /*16c0*/  UIADD3 UR8, UR6, 0x200, URZ ;  /* 0x0000020006087890 */ /* 0x000fe2000fffe03f */
[----:B------:R-:W-:Y:S01]  /*16d0*/  UMOV UR9, 0x80000020 ;  /* 0x8000002000097882 */ /* 0x000fe20000000000 */
[----:B------:R-:W-:Y:S02]  /*16e0*/  WARPGROUP.DEPBAR.LE gsb0, 0x0 ;  /* 0x00008000000079c5 */ /* 0x000fe40000010000 */
[----:B------:R-:W-:-:S07]  /*16f0*/  WARPGROUP.ARRIVE ;  /* 0x00000000000079c5 */ /* 0x000fce0000000000 */
[----:B------:R-:W-:Y:S01]  /*1700*/  HGMMA.64x128x16.F32.BF16 R24, gdesc[UR8], RZ, !UPT, gsb0 ;  /* 0x01e00000081879f0 */ /* 0x000fe2000c0018ff */
[----:B------:R-:W-:Y:S02]  /*1710*/  UIADD3 UR8, UR6, 0x2, URZ ;  /* 0x0000000206087890 */ /* 0x000fe4000fffe03f */
[----:B------:R-:W-:Y:S01]  /*1720*/  UIADD3 UR10, UR7, 0x2, URZ ;  /* 0x00000002070a7890 */ /* 0x000fe2000fffe03f */
[----:B------:R-:W-:Y:S01]  /*1730*/  UMOV UR9, 0x80000020 ;  /* 0x8000002000097882 */ /* 0x000fe20000000000 */
[----:B------:R-:W-:Y:S01]  /*1740*/  UMOV UR11, 0x80000020 ;  /* 0x80000020000b7882 */ /* 0x000fe20000000000 */
[----:B------:R-:W-:Y:S02]  /*1750*/  WARPGROUP.DEPBAR.LE gsb0, 0x0 ;  /* 0x00008000000079c5 */ /* 0x000fe40000010000 */
[----:B------:R-:W-:-:S06]  /*1760*/  WARPGROUP.ARRIVE ;  /* 0x00000000000079c5 */ /* 0x000fcc0000000000 */
[----:B------:R-:W-:Y:S01]  /*1770*/  HGMMA.64x128x16.F32.BF16 R88, gdesc[UR8], R88, gsb0 ;  /* 0x01e00000085879f0 */ /* 0x000fe20008001858 */
[----:B------:R-:W-:Y:S01]  /*1780*/  UIADD3 UR8, UR6, 0x202, URZ ;  /* 0x0000020206087890 */ /* 0x000fe2000fffe03f */
[----:B------:R-:W-:Y:S01]  /*1790*/  UMOV UR9, 0x80000020 ;  /* 0x8000002000097882 */ /* 0x000fe20000000000 */
[----:B------:R-:W-:Y:S02]  /*17a0*/  WARPGROUP.DEPBAR.LE gsb0, 0x0 ;  /* 0x00008000000079c5 */ /* 0x000fe40000010000 */
[----:B------:R-:W-:-:S07]  /*17b0*/  WARPGROUP.ARRIVE ;  /* 0x00000000000079c5 */ /* 0x000fce0000000000 */
[----:B------:R-:W-:Y:S03]  /*17c0*/  HGMMA.64x128x16.F32.BF16 R24, gdesc[UR8], R24, gsb0 ;  /* 0x01e00000081879f0 */ /* 0x000fe60008001818 */
[----:B------:R-:W-:Y:S02]  /*17d0*/  WARPGROUP.DEPBAR.LE gsb0, 0x0 ;  /* 0x00008000000079c5 */ /* 0x000fe40000010000 */
[----:B------:R-:W-:Y:S05]  /*17e0*/  @!P1 BRA `(.L_x_23) ;  /* 0x0000000400149947 */ /* 0x000fea0003800000 */
[----:B------:R-:W-:Y:S02]  /*17f0*/  UIADD3 UR6, UR39, 0x1, URZ ;  /* 0x0000000127067890 */ /* 0x000fe4000fffe03f */
[----:B------:R-:W-:Y:S02]  /*1800*/  IMAD.U32 R3, RZ, RZ, UR39 ;  /* 0x00000027ff037e24 */ /* 0x000fe4000f8e00ff */
[----:B------:R-:W-:-:S04]  /*1810*/  UISETP.NE.AND UP0, UPT, UR6, 0x9, UPT ;  /* 0x000000090600788c */ /* 0x000fc8000bf05270 */
[----:B------:R-:W-:Y:S02]  /*1820*/  USEL UR7, URZ, 0x1, UP0 ;  /* 0x000000013f077887 */ /* 0x000fe40008000000 */
[----:B------:R-:W-:Y:S02]  /*1830*/  USEL UR6, UR6, URZ, UP0 ;  /* 0x0000003f06067287 */ /* 0x000fe40008000000 */
[----:B------:R-:W-:-:S06]  /*1840*/  ULOP3.LUT UR7, UR38, UR7, URZ, 0x3c, !UPT ;  /* 0x0000000726077292 */ /* 0x000fcc000f8e3c3f */
[----:B------:R-:W-:-:S07]  /*1850*/  IMAD.U32 R7, RZ, RZ, UR7 ;  /* 0x00000007ff077e24 */ /* 0x000fce000f8e00ff */
.L_x_30:
[----:B------:R-:W-:Y:S05]  /*1860*/  @!P0 BRA `(.L_x_24) ;  /* 0x0000000000048947 */ /* 0x000fea0003800000 */
[----:B------:R-:W-:Y:S01]  /*1870*/  BPT.TRAP 0x1 ;  /* 0x000000040000795c */ /* 0x000fe20000300000 */
.L_x_24:
[----:B------:R-:W2:Y:S01]  /*1880*/  S2UR UR8, SR_CgaCtaId ;  /* 0x00000000000879c3 */ /* 0x000ea20000008800 */
[----:B------:R-:W-:Y:S01]  /*1890*/  UMOV UR7, 0x400 ;  /* 0x0000040000077882 */ /* 0x000fe20000000000 */
[----:B01----:R-:W-:Y:S01]  /*18a0*/  IMAD.U32 R5, RZ, RZ, UR6 ;  /* 0x00000006ff057e24 */ /* 0x003fe2000f8e00ff */
[----:B------:R-:W-:Y:S01]  /*18b0*/  SHF.L.U32 R4, R7, 0x1f, RZ ;  /* 0x0000001f07047819 */ /* 0x000fe200000006ff */
[----:B--2---:R-:W-:-:S06]  /*18c0*/  ULEA UR7, UR8, UR7, 0x18 ;  /* 0x0000000708077291 */ /* 0x004fcc000f8ec03f */
[----:B------:R-:W-:-:S05]  /*18d0*/  MOV R6, UR7 ;  /* 0x0000000700067c02 */ /* 0x000fca0008000f00 */
[----:B------:R-:W-:-:S04]  /*18e0*/  IMAD R5, R5, 0x8, R6 ;  /* 0x0000000805057824 */ /* 0x000fc800078e0206 */
[----:B------:R0:W1:Y:S01]  /*18f0*/  SYNCS.PHASECHK.TRANS64.TRYWAIT P1, [R5+URZ], R4 ;  /* 0x00000004050075a7 */ /* 0x000062000802017f */
[----:B------:R-:W-:Y:S05]  /*1900*/  @!P0 BRA `(.L_x_25) ;  /* 0x0000000000048947 */ /* 0x000fea0003800000 */
[----:B------:R-:W-:Y:S01]  /*1910*/  BPT.TRAP 0x1 ;  /* 0x000000040000795c */ /* 0x000fe20000300000 */
.L_x_25:
[----:B-1----:R-:W-:Y:S05]  /*1920*/  @P1 BRA `(.L_x_26) ;  /* 0x0000000000081947 */ /* 0x002fea0003800000 */
[----:B------:R-:W1:Y:S02]  /*1930*/  SYNCS.PHASECHK.TRANS64.TRYWAIT P1, [R5+URZ], R4 ;  /* 0x00000004050075a7 */ /* 0x000e64000802017f */
[----:B-1----:R-:W-:Y:S05]  /*1940*/  @!P1 BRA `(.L_x_27) ;  /* 0x000000ac000c9947 */ /* 0x002fea0003800000 */
.L_x_26:
[----:B------:R-:W-:Y:S01]  /*1950*/  ULEA UR7, UR6, UR4, 0xa ;  /* 0x0000000406077291 */ /* 0x000fe2000f8e503f */
[----:B------:R-:W-:Y:S01]  /*1960*/  WARPGROUP.ARRIVE ;  /* 0x00000000000079c5 */ /* 0x000fe20000000000 */
[----:B------:R-:W-:Y:S01]  /*1970*/  ULEA UR12, UR6, UR5, 0x9 ;  /* 0x00000005060c7291 */ /* 0x000fe2000f8e483f */
[----:B------:R-:W-:Y:S01]  /*1980*/  UMOV UR9, 0x80000020 ;  /* 0x8000002000097882 */ /* 0x000fe20000000000 */
[----:B------:R-:W-:-:S03]  /*1990*/  UMOV UR11, 0x80000020 ;  /* 0x80000020000b7882 */ /* 0x000fc60000000000 */
[----:B------:R-:W-:Y:S02]  /*19a0*/  UMOV UR8, UR7 ;  /* 0x0000000700087c82 */ /* 0x000fe40008000000 */
[----:B------:R-:W-:Y:S02]  /*19b0*/  UMOV UR10, UR12 ;  /* 0x0000000c000a7c82 */ /* 0x000fe40008000000 */
[----:B------:R-:W-:Y:S01]  /*19c0*/  HGMMA.64x128x16.F32.BF16 R88, gdesc[UR8], R88, gsb0 ;  /* 0x01e00000085879f0 */ /* 0x000fe20008001858 */
[----:B------:R-:W-:Y:S01]  /*19d0*/  UIADD3 UR8, UR7, 0x200, URZ ;  /* 0x0000020007087890 */ /* 0x000fe2000fffe03f */
[----:B------:R-:W-:Y:S01]  /*19e0*/  UMOV UR9, 0x80000020 ;  /* 0x8000002000097882 */ /* 0x000fe20000000000 */
[----:B------:R-:W-:Y:S02]  /*19f0*/  WARPGROUP.DEPBAR.LE gsb0, 0x0 ;  /* 0x00008000000079c5 */ /* 0x000fe40000010000 */
[----:B------:R-:W-:-:S07]  /*1a00*/  WARPGROUP.ARRIVE ;  /* 0x00000000000079c5 */ /* 0x000fce0000000000 */
[----:B------:R-:W-:Y:S01]  /*1a10*/  HGMMA.64x128x16.F32.BF16 R24, gdesc[UR8], R24, gsb0 ;  /* 0x01e00000081879f0 */ /* 0x000fe20008001818 */
        /* <DEDUP_REMOVED lines=14> */
[----:B------:R-:W-:Y:S01]  /*1b00*/  BPT.TRAP 0x1 ;  /* 0x000000040000795c */ /* 0x000fe20000300000 */
.L_x_28:
[----:B------:R-:W-:-:S13]  /*1b10*/  ISETP.NE.AND P1, PT, R156, RZ, PT ;  /* 0x000000ff9c00720c */ /* 0x000fda0003f25270 */
[----:B01----:R-:W-:-:S04]  /*1b20*/  @P1 IMAD R4, R3, 0x8, R6 ;  /* 0x0000000803041824 */ /* 0x003fc800078e0206 */
[----:B------:R-:W-:-:S05]  /*1b30*/  @P1 VIADD R5, R4, 0x48 ;  /* 0x0000004804051836 */ /* 0x000fca0000000000 */
[----:B------:R-:W-:-:S04]  /*1b40*/  @P1 PRMT R5, R22, 0x654, R5 ;  /* 0x0000065416051816 */ /* 0x000fc80000000005 */
[----:B------:R0:W-:Y:S01]  /*1b50*/  @P1 SYNCS.ARRIVE.TRANS64.RED.A1T0 RZ, [R5+URZ], RZ ;  /* 0x000000ff05ff19a7 */ /* 0x0001e2000810043f */
[----:B------:R-:W-:-:S13]  /*1b60*/  ISETP.GT.U32.AND P1, PT, R19, 0x1, PT ;  /* 0x000000011300780c */ /* 0x000fda0003f24070 */
[----:B0-----:R-:W-:Y:S05]  /*1b70*/  @P1 BRA `(.L_x_29) ;  /* 0x0000000000041947 */ /* 0x001fea0003800000 */
[----:B------:R-:W-:Y:S01]  /*1b80*/  BPT.TRAP 0x1 ;  /* 0x000000040000795c */ /* 0x000fe20000300000 */
.L_x_29:
[----:B------:R-:W-:Y:S01]  /*1b90*/  UIADD3 UR6, UR6, 0x1, URZ ;  /* 0x0000000106067890 */ /* 0x000fe2000fffe03f */
[C---:B------:R-:W-:Y:S01]  /*1ba0*/  ISETP.GT.AND P2, PT, R0.reuse, 0x1, PT ;  /* 0x000000010000780c */ /* 0x040fe20003f44270 */
[----:B------:R-:W-:Y:S02]  /*1bb0*/  VIADD R3, R3, 0x1 ;  /* 0x0000000103037836 */ /* 0x000fe40000000000 */
[----:B------:R-:W-:Y:S01]  /*1bc0*/  UISETP.NE.AND UP0, UPT, UR6, 0x9, UPT ;  /* 0x000000090600788c */ /* 0x000fe2000bf05270 */
[----:B------:R-:W-:Y:S02]  /*1bd0*/  VIADD R0, R0, 0xffffffff ;  /* 0xffffffff00007836 */ /* 0x000fe40000000000 */
[C---:B------:R-:W-:Y:S01]  /*1be0*/  ISETP.NE.AND P1, PT, R3.reuse, 0x9, PT ;  /* 0x000000090300780c */ /* 0x040fe20003f25270 */
[----:B------:R-:W-:Y:S02]  /*1bf0*/  USEL UR7, URZ, 0x1, UP0 ;  /* 0x000000013f077887 */ /* 0x000fe40008000000 */
[----:B------:R-:W-:Y:S01]  /*1c00*/  USEL UR6, UR6, URZ, UP0 ;  /* 0x0000003f06067287 */ /* 0x000fe20008000000 */
[----:B------:R-:W-:-:S03]  /*1c10*/  SEL R3, R3, RZ, P1 ;  /* 0x000000ff03037207 */ /* 0x000fc60000800000 */
[----:B------:R-:W-:Y:S01]  /*1c20*/  LOP3.LUT R7, R7, UR7, RZ, 0x3c, !PT ;  /* 0x0000000707077c12 */ /* 0x000fe2000f8e3cff */
[----:B------:R-:W-:Y:S07]  /*1c30*/  @P2 BRA `(.L_x_30) ;  /* 0xfffffffc00082947 */ /* 0x000fee000383ffff */
.L_x_23:
[----:B------:R-:W2:Y:S02]  /*1c40*/  LDC R0, c[0x0][0x28c] ;  /* 0x0000a300ff007b82 */ /* 0x000ea40000000800 */
[----:B--2---:R-:W-:-:S13]  /*1c50*/  ISETP.GE.AND P1, PT, R0, 0x1, PT ;  /* 0x000000010000780c */ /* 0x004fda0003f26270 */
[----:B------:R-:W-:Y:S05]  /*1c60*/  @!P1 BRA `(.L_x_31) ;  /* 0x0000000000509947 */ /* 0x000fea0003800000 */
[----:B------:R-:W-:Y:S05]  /*1c70*/  @!P0 BRA `(.L_x_32) ;  /* 0x0000000000048947 */ /* 0x000fea0003800000 */
[----:B------:R-:W-:Y:S01]  /*1c80*/  BPT.TRAP 0x1 ;  /* 0x000000040000795c */ /* 0x000fe20000300000 */
.L_x_32:
[----:B------:R-:W-:Y:S01]  /*1c90*/  ISETP.NE.AND P1, PT, R156, RZ, PT ;  /* 0x000000ff9c00720c */ /* 0x000fe20003f25270 */
[----:B------:R-:W-:Y:S01]  /*1ca0*/  BSSY B0, `(.L_x_33) ;  /* 0x000000e000007945 */ /* 0x000fe20003800000 */
[----:B------:R-:W-:-:S11]  /*1cb0*/  ISETP.GT.U32.AND P0, PT, R19, 0x1, PT ;  /* 0x000000011300780c */ /* 0x000fd60003f04070 */
[----:B------:R-:W-:Y:S05]  /*1cc0*/  @!P1 BRA `(.L_x_34) ;  /* 0x00000000002c9947 */ /* 0x000fea0003800000 */
[----:B------:R-:W-:-:S04]  /*1cd0*/  UISETP.LT.AND UP0, UPT, UR40, 0x1, UPT ;  /* 0x000000012800788c */ /* 0x000fc8000bf01270 */
[----:B------:R-:W-:-:S04]  /*1ce0*/  USEL UR6, UR40, 0x1, UP0 ;  /* 0x0000000128067887 */ /* 0x000fc80008000000 */
[----:B------:R-:W-:-:S04]  /*1cf0*/  UIADD3 UR6, UR39, UR40, -UR6 ;  /* 0x0000002827067290 */ /* 0x000fc8000fffe806 */
[----:B------:R-:W-:-:S04]  /*1d00*/  UIMAD.WIDE.U32 UR4, UR6, 0x38e38e39, URZ ;  /* 0x38e38e39060478a5 */ /* 0x000fc8000f8e003f */
[----:B------:R-:W-:-:S04]  /*1d10*/  USHF.R.U32.HI UR4, URZ, 0x1, UR5 ;  /* 0x000000013f047899 */ /* 0x000fc80008011605 */
[----:B------:R-:W-:-:S06]  /*1d20*/  UIMAD UR6, UR4, -0x9, UR6 ;  /* 0xfffffff7040678a4 */ /* 0x000fcc000f8e0206 */
[----:B------:R-:W-:-:S04]  /*1d30*/  IMAD.U32 R3, RZ, RZ, UR6 ;  /* 0x00000006ff037e24 */ /* 0x000fc8000f8e00ff */
[----:B------:R-:W-:-:S04]  /*1d40*/  IMAD R0, R3, 0x8, R6 ;  /* 0x0000000803007824 */ /* 0x000fc800078e0206 */
[----:B------:R-:W-:-:S05]  /*1d50*/  VIADD R3, R0, 0x48 ;  /* 0x0000004800037836 */ /* 0x000fca0000000000 */
[----:B------:R-:W-:-:S04]  /*1d60*/  PRMT R3, R22, 0x654, R3 ;  /* 0x0000065416037816 */ /* 0x000fc80000000003 */
[----:B------:R2:W-:Y:S03]  /*1d70*/  SYNCS.ARRIVE.TRANS64.RED.A1T0 RZ, [R3+URZ], RZ ;  /* 0x000000ff03ff79a7 */ /* 0x0005e6000810043f */
.L_x_34:
[----:B------:R-:W-:Y:S05]  /*1d80*/  BSYNC B0 ;  /* 0x0000000000007941 */ /* 0x000fea0003800000 */
.L_x_33:
[----:B------:R-:W-:Y:S05]  /*1d90*/  @P0 BRA `(.L_x_31) ;  /* 0x0000000000040947 */ /* 0x000fea0003800000 */
[----:B------:R-:W-:Y:S01]  /*1da0*/  BPT.TRAP 0x1 ;  /* 0x000000040000795c */ /* 0x000fe20000300000 */
.L_x_31:
[----:B------:R-:W3:Y:S01]  /*1db0*/  LDC R6, c[0x0][0x288] ;  /* 0x0000a200ff067b82 */ /* 0x000ee20000000800 */
[--C-:B------:R-:W-:Y:S01]  /*1dc0*/  SHF.R.U32.HI R0, RZ, 0x2, R18.reuse ;  /* 0x00000002ff007819 */ /* 0x100fe20000011612 */
[----:B------:R-:W-:Y:S01]  /*1dd0*/  UIADD3 UR39, UR40, UR39, URZ ;  /* 0x0000002728277290 */ /* 0x000fe2000fffe03f */
[----:B01----:R-:W-:Y:S01]  /*1de0*/  SHF.R.U32.HI R5, RZ, 0x7, R18 ;  /* 0x00000007ff057819 */ /* 0x003fe20000011612 */
[----:B------:R-:W-:Y:S01]  /*1df0*/  ULDC UR7, c[0x0][0x284] ;  /* 0x0000a10000077ab9 */ /* 0x000fe20000000800 */
[----:B--2---:R-:W-:Y:S01]  /*1e00*/  LOP3.LUT R3, R0, 0x7, RZ, 0xc0, !PT ;  /* 0x0000000700037812 */ /* 0x004fe200078ec0ff */
[----:B------:R-:W-:Y:S01]  /*1e10*/  UISETP.GT.U32.AND UP0, UPT, UR39, 0x8, UPT ;  /* 0x000000082700788c */ /* 0x000fe2000bf04070 */
[----:B------:R-:W-:Y:S01]  /*1e20*/  LOP3.LUT R0, R5, 0x1, RZ, 0xc0, !PT ;  /* 0x0000000105007812 */ /* 0x000fe200078ec0ff */
[----:B------:R-:W-:Y:S01]  /*1e30*/  UISETP.GE.U32.AND UP1, UPT, UR40, 0x9, UPT ;  /* 0x000000092800788c */ /* 0x000fe2000bf26070 */
[----:B------:R-:W-:Y:S01]  /*1e40*/  LOP3.LUT R4, R18, 0x60, RZ, 0xc0, !PT ;  /* 0x0000006012047812 */ /* 0x000fe200078ec0ff */
[----:B------:R-:W-:Y:S01]  /*1e50*/  UISETP.LT.U32.AND UP0, UPT, UR40, 0x9, UP0 ;  /* 0x000000092800788c */ /* 0x000fe20008701070 */
[----:B------:R-:W-:Y:S01]  /*1e60*/  SHF.R.S32.HI R15, RZ, 0x1f, R23 ;  /* 0x0000001fff0f7819 */ /* 0x000fe20000011417 */
[----:B------:R-:W-:Y:S01]  /*1e70*/  IMAD.SHL.U32 R10, R0, 0x40, RZ ;  /* 0x00000040000a7824 */ /* 0x000fe200078e00ff */
[----:B------:R-:W-:Y:S01]  /*1e80*/  SHF.R.U32.HI R8, RZ, 0x1, R4 ;  /* 0x00000001ff087819 */ /* 0x000fe20000011604 */
[----:B------:R-:W-:Y:S01]  /*1e90*/  ULDC.64 UR8, c[0x0][0x5d0] ;  /* 0x0001740000087ab9 */ /* 0x000fe20000000a00 */
[----:B------:R-:W-:Y:S01]  /*1ea0*/  LOP3.LUT R4, R18, 0x3, RZ, 0xc0, !PT ;  /* 0x0000000312047812 */ /* 0x000fe200078ec0ff */
[----:B------:R-:W-:Y:S01]  /*1eb0*/  UIMAD.WIDE.U32 UR4, UR39, 0x38e38e39, URZ ;  /* 0x38e38e39270478a5 */ /* 0x000fe2000f8e003f */
[--C-:B------:R-:W-:Y:S01]  /*1ec0*/  IADD3 R5, RZ, -R8, -R3.reuse ;  /* 0x80000008ff057210 */ /* 0x100fe20007ffe803 */
[----:B------:R-:W-:Y:S01]  /*1ed0*/  USEL UR6, URZ, 0x1, !UP0 ;  /* 0x000000013f067887 */ /* 0x000fe2000c000000 */
[----:B------:R-:W-:Y:S01]  /*1ee0*/  LOP3.LUT R165, R10, 0x40, R3, 0xe2, !PT ;  /* 0x000000400aa57812 */ /* 0x000fe200078ee203 */
[----:B------:R-:W-:Y:S01]  /*1ef0*/  IMAD.SHL.U32 R3, R153, 0x80, RZ ;  /* 0x0000008099037824 */ /* 0x000fe200078e00ff */
[----:B------:R-:W-:Y:S01]  /*1f00*/  USHF.R.U32.HI UR4, URZ, 0x1, UR5 ;  /* 0x000000013f047899 */ /* 0x000fe20008011605 */
[----:B------:R-:W-:Y:S01]  /*1f10*/  IMAD R157, R0, -0x40, R5 ;  /* 0xffffffc0009d7824 */ /* 0x000fe200078e0205 */
[----:B------:R-:W-:Y:S01]  /*1f20*/  ULOP3.LUT UR38, UR38, UR6, URZ, 0x3c, !UPT ;  /* 0x0000000626267292 */ /* 0x000fe2000f8e3c3f */
[----:B------:R-:W-:Y:S01]  /*1f30*/  IMAD.SHL.U32 R0, R152, 0x100, RZ ;  /* 0x0000010098007824 */ /* 0x000fe200078e00ff */
[----:B---3--:R-:W-:Y:S01]  /*1f40*/  ISETP.GE.AND P0, PT, R3, R6, PT ;  /* 0x000000060300720c */ /* 0x008fe20003f06270 */
[----:B------:R-:W-:Y:S01]  /*1f50*/  IMAD R10, R4, -0x2, R6 ;  /* 0xfffffffe040a7824 */ /* 0x000fe200078e0206 */
[----:B------:R-:W-:Y:S01]  /*1f60*/  UIMAD UR39, UR4, -0x9, UR39 ;  /* 0xfffffff7042778a4 */ /* 0x000fe2000f8e0227 */
[----:B------:R-:W-:Y:S01]  /*1f70*/  IMAD.SHL.U32 R6, R18, 0x2, RZ ;  /* 0x0000000212067824 */ /* 0x000fe200078e00ff */
[----:B------:R-:W-:Y:S01]  /*1f80*/  ISETP.GE.OR P0, PT, R0, UR7, P0 ;  /* 0x0000000700007c0c */ /* 0x000fe20008706670 */
[----:B------:R-:W-:Y:S01]  /*1f90*/  IMAD R4, R15, UR8, RZ ;  /* 0x000000080f047c24 */ /* 0x000fe2000f8e02ff */
[----:B------:R-:W-:Y:S01]  /*1fa0*/  @UP1 ULOP3.LUT UR38, UR38, 0x1, UR4, 0x78, !UPT ;  /* 0x0000000126261892 */ /* 0x000fe2000f8e7804 */
[----:B------:R-:W-:Y:S01]  /*1fb0*/  IMAD.WIDE R152, R152, 0x100, RZ ;  /* 0x0000010098987825 */ /* 0x000fe200078e02ff */
[----:B------:R-:W-:-:S02]  /*1fc0*/  LOP3.LUT R6, R3, 0x6, R6, 0xf8, !PT ;  /* 0x0000000603067812 */ /* 0x000fc400078ef806 */
[----:B------:R-:W-:Y:S01]  /*1fd0*/  IADD3 R157, -R0, UR7, R157 ;  /* 0x00000007009d7c10 */ /* 0x000fe2000fffe19d */
[----:B------:R-:W-:Y:S01]  /*1fe0*/  IMAD R9, R23, UR9, R4 ;  /* 0x0000000917097c24 */ /* 0x000fe2000f8e0204 */
[----:B------:R-:W-:Y:S02]  /*1ff0*/  SHF.R.S32.HI R7, RZ, 0x1f, R6 ;  /* 0x0000001fff077819 */ /* 0x000fe40000011406 */
[----:B------:R-:W-:Y:S02]  /*2000*/  LOP3.LUT R165, R152, R165, R8, 0xfe, !PT ;  /* 0x000000a598a57212 */ /* 0x000fe400078efe08 */
[----:B------:R-:W-:Y:S01]  /*2010*/  IADD3 R0, -R3, R10, RZ ;  /* 0x0000000a03007210 */ /* 0x000fe20007ffe1ff */
[----:B------:R-:W-:-:S04]  /*2020*/  IMAD.WIDE.U32 R4, R23, UR8, R6 ;  /* 0x0000000817047c25 */ /* 0x000fc8000f8e0006 */
[----:B------:R-:W-:Y:S02]  /*2030*/  IMAD.IADD R9, R5, 0x1, R9 ;  /* 0x0000000105097824 */ /* 0x000fe400078e0209 */
[----:B------:R-:W-:Y:S02]  /*2040*/  IMAD.MOV.U32 R3, RZ, RZ, -0x1 ;  /* 0xffffffffff037424 */ /* 0x000fe400078e00ff */
[----:B------:R-:W-:Y:S01]  /*2050*/  IMAD.MOV.U32 R8, RZ, RZ, R4 ;  /* 0x000000ffff087224 */ /* 0x000fe200078e0004 */
[----:B------:R-:W-:Y:S06]  /*2060*/  @P0 BRA `(.L_x_35) ;  /* 0x0000008400700947 */ /* 0x000fec0003800000 */
[----:B------:R-:W0:Y:S01]  /*2070*/  LDC.64 R4, c[0x0][0x5c8] ;  /* 0x00017200ff047b82 */ /* 0x000e220000000a00 */
[----:B-----5:R-:W-:Y:S01]  /*2080*/  FSETP.NEU.AND P1, PT, R155, RZ, PT ;  /* 0x000000ff9b00720b */ /* 0x020fe20003f2d000 */
[----:B------:R-:W-:Y:S01]  /*2090*/  BSSY B0, `(.L_x_35) ;  /* 0x0000859000007945 */ /* 0x000fe20003800000 */
[----:B------:R-:W-:-:S04]  /*20a0*/  ISETP.GT.AND P2, PT, R157, RZ, PT ;  /* 0x000000ff9d00720c */ /* 0x000fc80003f44270 */
[----:B------:R-:W-:Y:S01]  /*20b0*/  ISETP.GT.AND P0, PT, R0, RZ, P2 ;  /* 0x000000ff0000720c */ /* 0x000fe20001704270 */
[-C--:B0-----:R-:W-:Y:S02]  /*20c0*/  IMAD R10, R153, R4.reuse, RZ ;  /* 0x00000004990a7224 */ /* 0x081fe400078e02ff */
[----:B------:R-:W-:-:S04]  /*20d0*/  IMAD.WIDE.U32 R166, R165, R4, R8 ;  /* 0x00000004a5a67225 */ /* 0x000fc800078e0008 */
[----:B------:R-:W-:-:S04]  /*20e0*/  IMAD R9, R165, R5, R10 ;  /* 0x00000005a5097224 */ /* 0x000fc800078e020a */
[----:B------:R-:W-:Y:S01]  /*20f0*/  IMAD.IADD R171, R167, 0x1, R9 ;  /* 0x00000001a7ab7824 */ /* 0x000fe200078e0209 */
[----:B------:R-:W-:Y:S06]  /*2100*/  @!P1 BRA `(.L_x_36) ;  /* 0x0000006000209947 */ /* 0x000fec0003800000 */
[----:B------:R-:W0:Y:S01]  /*2110*/  LDC.64 R10, c[0x0][0x5b8] ;  /* 0x00016e00ff0a7b82 */ /* 0x000e220000000a00 */
[----:B------:R-:W-:-:S07]  /*2120*/  ULDC.64 UR4, c[0x0][0x5c0] ;  /* 0x0001700000047ab9 */ /* 0x000fce0000000a00 */
[----:B------:R-:W1:Y:S08]  /*2130*/  LDC.64 R12, c[0x0][0x5b0] ;  /* 0x00016c00ff0c7b82 */ /* 0x000e700000000a00 */
[----:B------:R-:W2:Y:S01]  /*2140*/  LDC.64 R8, c[0x0][0x5a8] ;  /* 0x00016a00ff087b82 */ /* 0x000ea20000000a00 */
[----:B0-----:R-:W-:-:S04]  /*2150*/  IMAD R14, R15, R10, RZ ;  /* 0x0000000a0f0e7224 */ /* 0x001fc800078e02ff */
[C---:B------:R-:W-:Y:S02]  /*2160*/  IMAD R11, R23.reuse, R11, R14 ;  /* 0x0000000b170b7224 */ /* 0x040fe400078e020e */
[----:B------:R-:W-:-:S04]  /*2170*/  IMAD.WIDE.U32 R14, R23, R10, R6 ;  /* 0x0000000a170e7225 */ /* 0x000fc800078e0006 */
[----:B-1----:R-:W-:Y:S02]  /*2180*/  IMAD R20, R153, R12, RZ ;  /* 0x0000000c99147224 */ /* 0x002fe400078e02ff */
[----:B------:R-:W-:Y:S02]  /*2190*/  IMAD.IADD R21, R15, 0x1, R11 ;  /* 0x000000010f157824 */ /* 0x000fe400078e020b */
[----:B------:R-:W-:Y:S02]  /*21a0*/  IMAD R169, R165, R13, R20 ;  /* 0x0000000da5a97224 */ /* 0x000fe400078e0214 */
[----:B------:R-:W-:-:S04]  /*21b0*/  IMAD.MOV.U32 R20, RZ, RZ, R14 ;  /* 0x000000ffff147224 */ /* 0x000fc800078e000e */
[----:B------:R-:W-:-:S04]  /*21c0*/  IMAD.WIDE.U32 R158, R165, R12, R20 ;  /* 0x0000000ca59e7225 */ /* 0x000fc800078e0014 */
[----:B------:R-:W-:Y:S01]  /*21d0*/  IMAD.IADD R159, R159, 0x1, R169 ;  /* 0x000000019f9f7824 */ /* 0x000fe200078e02a9 */
[----:B--2---:R-:W-:-:S04]  /*21e0*/  LEA R160, P1, R158, R8, 0x1 ;  /* 0x000000089ea07211 */ /* 0x004fc800078208ff */
[----:B------:R-:W-:-:S05]  /*21f0*/  LEA.HI.X R161, R158, R9, R159, 0x1, P1 ;  /* 0x000000099ea17211 */ /* 0x000fca00008f0c9f */
[----:B------:R-:W2:Y:S01]  /*2200*/  @P0 LDG.E.LTC128B.U16 R167, desc[UR36][R160.64] ;  /* 0x00000024a0a70981 */ /* 0x000ea2000c1e1520 */
[----:B------:R-:W-:Y:S01]  /*2210*/  IMAD.WIDE.U32 R162, R165, R12, R6 ;  /* 0x0000000ca5a27225 */ /* 0x000fe200078e0006 */
[----:B------:R-:W-:Y:S01]  /*2220*/  ISETP.GT.AND P3, PT, R0, 0x1, P2 ;  /* 0x000000010000780c */ /* 0x000fe20001764270 */
[----:B------:R-:W-:Y:S02]  /*2230*/  BSSY B1, `(.L_x_37) ;  /* 0x0000013000017945 */ /* 0x000fe40003800000 */
[----:B------:R-:W-:Y:S02]  /*2240*/  IMAD.IADD R163, R169, 0x1, R163 ;  /* 0x00000001a9a37824 */ /* 0x000fe400078e02a3 */
[----:B------:R-:W-:-:S04]  /*2250*/  IMAD.WIDE.U32 R162, R23, R10, R162 ;  /* 0x0000000a17a27225 */ /* 0x000fc800078e00a2 */
[----:B--2---:R-:W-:-:S04]  /*2260*/  IMAD.U32 R158, R167, 0x10000, RZ ;  /* 0x00010000a79e7824 */ /* 0x004fc800078e00ff */
[----:B------:R-:W-:Y:S01]  /*2270*/  FMUL R159, R158, R155 ;  /* 0x0000009b9e9f7220 */ /* 0x000fe20000400000 */
[----:B------:R-:W-:-:S03]  /*2280*/  LEA R158, P1, R166, UR4, 0x1 ;  /* 0x00000004a69e7c11 */ /* 0x000fc6000f8208ff */
[----:B------:R-:W-:Y:S01]  /*2290*/  FFMA R159, R88, R154, R159 ;  /* 0x0000009a589f7223 */ /* 0x000fe2000000009f */
[----:B------:R-:W-:-:S04]  /*22a0*/  IMAD.IADD R88, R11, 0x1, R163 ;  /* 0x000000010b587824 */ /* 0x000fc800078e02a3 */
[----:B------:R-:W-:Y:S02]  /*22b0*/  F2FP.BF16.F32.PACK_AB R161, RZ, R159 ;  /* 0x0000009fffa1723e */ /* 0x000fe400000010ff */
[----:B------:R-:W-:Y:S02]  /*22c0*/  LEA.HI.X R159, R166, UR5, R171, 0x1, P1 ;  /* 0x00000005a69f7c11 */ /* 0x000fe400088f0cab */
[----:B------:R-:W-:Y:S02]  /*22d0*/  PRMT R163, R161, 0x7610, R163 ;  /* 0x00007610a1a37816 */ /* 0x000fe400000000a3 */
[----:B------:R-:W-:-:S03]  /*22e0*/  LEA R160, P1, R162, R8, 0x1 ;  /* 0x00000008a2a07211 */ /* 0x000fc600078208ff */
[----:B------:R0:W-:Y:S01]  /*22f0*/  @P0 STG.E.U16 desc[UR36][R158.64], R163 ;  /* 0x000000a39e000986 */ /* 0x0001e2000c101524 */
[--C-:B------:R-:W-:Y:S01]  /*2300*/  LEA.HI.X R161, R162, R9, R88.reuse, 0x1, P1 ;  /* 0x00000009a2a17211 */ /* 0x100fe200008f0c58 */
[C---:B------:R-:W-:Y:S01]  /*2310*/  IMAD.SHL.U32 R162, R12.reuse, 0x8, RZ ;  /* 0x000000080ca27824 */ /* 0x040fe200078e00ff */
[----:B------:R-:W-:Y:S02]  /*2320*/  PRMT R88, R167, 0x7610, R88 ;  /* 0x00007610a7587816 */ /* 0x000fe40000000058 */
[----:B0-----:R-:W-:Y:S01]  /*2330*/  SHF.L.U64.HI R163, R12, 0x3, R13 ;  /* 0x000000030ca37819 */ /* 0x001fe2000001020d */
[----:B------:R-:W-:Y:S06]  /*2340*/  @!P3 BRA `(.L_x_38) ;  /* 0x000000000004b947 */ /* 0x000fec0003800000 */
[----:B------:R0:W5:Y:S02]  /*2350*/  LDG.E.LTC128B.U16 R88, desc[UR36][R160.64+0x2] ;  /* 0x00000224a0587981 */ /* 0x000164000c1e1520 */
.L_x_38:
[----:B------:R-:W-:Y:S05]  /*2360*/  BSYNC B1 ;  /* 0x0000000000017941 */ /* 0x000fea0003800000 */
.L_x_37:
[----:B-----5:R-:W-:Y:S01]  /*2370*/  IMAD.U32 R168, R88, 0x10000, RZ ;  /* 0x0001000058a87824 */ /* 0x020fe200078e00ff */
[----:B------:R-:W-:Y:S01]  /*2380*/  ISETP.GT.AND P0, PT, R157, 0x8, PT ;  /* 0x000000089d00780c */ /* 0x000fe20003f04270 */
[----:B------:R-:W-:-:S04]  /*2390*/  IMAD.WIDE.U32 R166, R165, R12, R162 ;  /* 0x0000000ca5a67225 */ /* 0x000fc800078e00a2 */
[----:B------:R-:W-:Y:S01]  /*23a0*/  FMUL R168, R168, R155 ;  /* 0x0000009ba8a87220 */ /* 0x000fe20000400000 */
[----:B------:R-:W-:Y:S01]  /*23b0*/  ISETP.GT.AND P1, PT, R0, RZ, P0 ;  /* 0x000000ff0000720c */ /* 0x000fe20000724270 */
[----:B------:R-:W-:Y:S02]  /*23c0*/  IMAD.IADD R169, R169, 0x1, R167 ;  /* 0x00000001a9a97824 */ /* 0x000fe400078e02a7 */
[----:B------:R-:W-:Y:S01]  /*23d0*/  FFMA R168, R89, R154, R168 ;  /* 0x0000009a59a87223 */ /* 0x000fe200000000a8 */
[----:B------:R-:W-:-:S04]  /*23e0*/  IADD3 R89, P4, R14, R166, RZ ;  /* 0x000000a60e597210 */ /* 0x000fc80007f9e0ff */
[----:B------:R-:W-:Y:S01]  /*23f0*/  F2FP.BF16.F32.PACK_AB R168, RZ, R168 ;  /* 0x000000a8ffa8723e */ /* 0x000fe200000010ff */
[----:B------:R-:W-:Y:S01]  /*2400*/  IMAD.X R172, R169, 0x1, R21, P4 ;  /* 0x00000001a9ac7824 */ /* 0x000fe200020e0615 */
[C---:B------:R-:W-:Y:S02]  /*2410*/  LEA R170, P4, R89.reuse, R8, 0x1 ;  /* 0x0000000859aa7211 */ /* 0x040fe400078808ff */
[----:B------:R-:W-:Y:S02]  /*2420*/  PRMT R167, R168, 0x7610, R167 ;  /* 0x00007610a8a77816 */ /* 0x000fe400000000a7 */
[----:B------:R-:W-:Y:S02]  /*2430*/  PRMT R168, R88, 0x7610, R168 ;  /* 0x0000761058a87816 */ /* 0x000fe400000000a8 */
[----:B------:R-:W-:Y:S01]  /*2440*/  LEA.HI.X R171, R89, R9, R172, 0x1, P4 ;  /* 0x0000000959ab7211 */ /* 0x000fe200020f0cac */
[----:B------:R1:W-:Y:S04]  /*2450*/  @P3 STG.E.U16 desc[UR36][R158.64+0x2], R167 ;  /* 0x000002a79e003986 */ /* 0x0003e8000c101524 */
[----:B------:R2:W3:Y:S01]  /*2460*/  @P1 LDG.E.LTC128B.U16 R168, desc[UR36][R170.64] ;  /* 0x00000024aaa81981 */ /* 0x0004e2000c1e1520 */
[----:B------:R-:W-:Y:S01]  /*2470*/  IADD3 R166, P3, R6, R166, RZ ;  /* 0x000000a606a67210 */ /* 0x000fe20007f7e0ff */
[----:B------:R-:W-:Y:S03]  /*2480*/  BSSY B1, `(.L_x_39) ;  /* 0x0000012000017945 */ /* 0x000fe60003800000 */
[----:B-1----:R-:W-:Y:S01]  /*2490*/  IADD3.X R167, R7, R169, RZ, P3, !PT ;  /* 0x000000a907a77210 */ /* 0x002fe20001ffe4ff */
[----:B------:R-:W-:-:S02]  /*24a0*/  IMAD.SHL.U32 R169, R4, 0x10, RZ ;  /* 0x0000001004a97824 */ /* 0x000fc400078e00ff */
[----:B------:R-:W-:-:S03]  /*24b0*/  IMAD.WIDE.U32 R166, R23, R10, R166 ;  /* 0x0000000a17a67225 */ /* 0x000fc600078e00a6 */
[----:B--2---:R-:W-:Y:S01]  /*24c0*/  IADD3 R170, P3, R169, R158, RZ ;  /* 0x0000009ea9aa7210 */ /* 0x004fe20007f7e0ff */
[----:B------:R-:W-:Y:S01]  /*24d0*/  IMAD.IADD R172, R11, 0x1, R167 ;  /* 0x000000010bac7824 */ /* 0x000fe200078e02a7 */
[----:B------:R-:W-:-:S05]  /*24e0*/  SHF.L.U64.HI R167, R4, 0x4, R5 ;  /* 0x0000000404a77819 */ /* 0x000fca0000010205 */
[----:B------:R-:W-:Y:S02]  /*24f0*/  IMAD.X R171, R167, 0x1, R159, P3 ;  /* 0x00000001a7ab7824 */ /* 0x000fe400018e069f */
[----:B---3--:R-:W-:-:S04]  /*2500*/  IMAD.U32 R88, R168, 0x10000, RZ ;  /* 0x00010000a8587824 */ /* 0x008fc800078e00ff */
[----:B------:R-:W-:Y:S01]  /*2510*/  FMUL R89, R88, R155 ;  /* 0x0000009b58597220 */ /* 0x000fe20000400000 */
[----:B------:R-:W-:-:S03]  /*2520*/  LEA R88, P4, R166, R8, 0x1 ;  /* 0x00000008a6587211 */ /* 0x000fc600078808ff */
[----:B------:R-:W-:Y:S01]  /*2530*/  FFMA R90, R90, R154, R89 ;  /* 0x0000009a5a5a7223 */ /* 0x000fe20000000059 */
[----:B------:R-:W-:Y:S02]  /*2540*/  LEA.HI.X R89, R166, R9, R172, 0x1, P4 ;  /* 0x00000009a6597211 */ /* 0x000fe400020f0cac */
[----:B------:R-:W-:Y:S02]  /*2550*/  ISETP.GT.AND P4, PT, R0, 0x1, P0 ;  /* 0x000000010000780c */ /* 0x000fe40000784270 */
[----:B------:R-:W-:-:S05]  /*2560*/  F2FP.BF16.F32.PACK_AB R90, RZ, R90 ;  /* 0x0000005aff5a723e */ /* 0x000fca00000010ff */
[----:B------:R1:W-:Y:S06]  /*2570*/  @P1 STG.E.U16 desc[UR36][R170.64], R90 ;  /* 0x0000005aaa001986 */ /* 0x0003ec000c101524 */
[----:B------:R-:W-:Y:S05]  /*2580*/  @!P4 BRA `(.L_x_40) ;  /* 0x000000000004c947 */ /* 0x000fea0003800000 */
[----:B------:R2:W5:Y:S02]  /*2590*/  LDG.E.LTC128B.U16 R168, desc[UR36][R88.64+0x2] ;  /* 0x0000022458a87981 */ /* 0x000564000c1e1520 */
.L_x_40:
[----:B------:R-:W-:Y:S05]  /*25a0*/  BSYNC B1 ;  /* 0x0000000000017941 */ /* 0x000fea0003800000 */
.L_x_39:
[----:B-1---5:R-:W-:Y:S01]  /*25b0*/  IMAD.U32 R90, R168, 0x10000, RZ ;  /* 0x00010000a85a7824 */ /* 0x022fe200078e00ff */
[----:B------:R-:W-:Y:S01]  /*25c0*/  ISETP.GT.AND P1, PT, R0, 0x8, P2 ;  /* 0x000000080000780c */ /* 0x000fe20001724270 */
[----:B------:R-:W-:Y:S02]  /*25d0*/  BSSY B1, `(.L_x_41) ;  /* 0x000000a000017945 */ /* 0x000fe40003800000 */
[----:B------:R-:W-:-:S04]  /*25e0*/  FMUL R90, R90, R155 ;  /* 0x0000009b5a5a7220 */ /* 0x000fc80000400000 */
[----:B------:R-:W-:Y:S01]  /*25f0*/  FFMA R90, R91, R154, R90 ;  /* 0x0000009a5b5a7223 */ /* 0x000fe2000000005a */
[----:B------:R-:W-:-:S04]  /*2600*/  @P4 IMAD.MOV.U32 R91, RZ, RZ, R171 ;  /* 0x000000ffff5b4224 */ /* 0x000fc800078e00ab */
[----:B------:R-:W-:-:S04]  /*2610*/  F2FP.BF16.F32.PACK_AB R90, RZ, R90 ;  /* 0x0000005aff5a723e */ /* 0x000fc800000010ff */
[----:B------:R-:W-:Y:S01]  /*2620*/  PRMT R166, R90, 0x7610, R166 ;  /* 0x000076105aa67816 */ /* 0x000fe200000000a6 */
[----:B------:R-:W-:-:S05]  /*2630*/  @P4 IMAD.MOV.U32 R90, RZ, RZ, R170 ;  /* 0x000000ffff5a4224 */ /* 0x000fca00078e00aa */
[----:B------:R1:W-:Y:S01]  /*2640*/  @P4 STG.E.U16 desc[UR36][R90.64+0x2], R166 ;  /* 0x000002a65a004986 */ /* 0x0003e2000c101524 */
[----:B------:R-:W-:Y:S05]  /*2650*/  @!P1 BRA `(.L_x_42) ;  /* 0x0000000000049947 */ /* 0x000fea0003800000 */
[----:B------:R3:W5:Y:S02]  /*2660*/  LDG.E.LTC128B.U16 R168, desc[UR36][R160.64+0x10] ;  /* 0x00001024a0a87981 */ /* 0x000764000c1e1520 */
.L_x_42:
[----:B------:R-:W-:Y:S05]  /*2670*/  BSYNC B1 ;  /* 0x0000000000017941 */ /* 0x000fea0003800000 */
.L_x_41:
[----:B-1---5:R-:W-:Y:S01]  /*2680*/  IMAD.U32 R90, R168, 0x10000, RZ ;  /* 0x00010000a85a7824 */ /* 0x022fe200078e00ff */
[----:B------:R-:W-:Y:S01]  /*2690*/  ISETP.GT.AND P3, PT, R0, 0x9, P2 ;  /* 0x000000090000780c */ /* 0x000fe20001764270 */
[----:B------:R-:W-:Y:S02]  /*26a0*/  BSSY B1, `(.L_x_43) ;  /* 0x000000a000017945 */ /* 0x000fe40003800000 */
[----:B------:R-:W-:Y:S01]  /*26b0*/  FMUL R91, R90, R155 ;  /* 0x0000009b5a5b7220 */ /* 0x000fe20000400000 */
[----:B------:R-:W-:-:S03]  /*26c0*/  @P1 IMAD.MOV.U32 R90, RZ, RZ, R158 ;  /* 0x000000ffff5a1224 */ /* 0x000fc600078e009e */
[----:B------:R-:W-:-:S05]  /*26d0*/  FFMA R91, R92, R154, R91 ;  /* 0x0000009a5c5b7223 */ /* 0x000fca000000005b */
[----:B------:R-:W-:-:S04]  /*26e0*/  F2FP.BF16.F32.PACK_AB R91, RZ, R91 ;  /* 0x0000005bff5b723e */ /* 0x000fc800000010ff */
[----:B------:R-:W-:Y:S01]  /*26f0*/  PRMT R92, R91, 0x7610, R92 ;  /* 0x000076105b5c7816 */ /* 0x000fe2000000005c */
[----:B------:R-:W-:-:S05]  /*2700*/  @P1 IMAD.MOV.U32 R91, RZ, RZ, R159 ;  /* 0x000000ffff5b1224 */ /* 0x000fca00078e009f */
[----:B------:R1:W-:Y:S01]  /*2710*/  @P1 STG.E.U16 desc[UR36][R90.64+0x10], R92 ;  /* 0x0000105c5a001986 */ /* 0x0003e2000c101524 */
[----:B------:R-:W-:Y:S05]  /*2720*/  @!P3 BRA `(.L_x_44) ;  /* 0x000000000004b947 */ /* 0x000fea0003800000 */
[----:B------:R4:W5:Y:S02]  /*2730*/  LDG.E.LTC128B.U16 R168, desc[UR36][R160.64+0x12] ;  /* 0x00001224a0a87981 */ /* 0x000964000c1e1520 */
.L_x_44:
[----:B------:R-:W-:Y:S05]  /*2740*/  BSYNC B1 ;  /* 0x0000000000017941 */ /* 0x000fea0003800000 */
.L_x_43:
[----:B-1---5:R-:W-:Y:S01]  /*2750*/  IMAD.U32 R90, R168, 0x10000, RZ ;  /* 0x00010000a85a7824 */ /* 0x022fe200078e00ff */
[----:B------:R-:W-:Y:S01]  /*2760*/  ISETP.GT.AND P1, PT, R0, 0x8, P0 ;  /* 0x000000080000780c */ /* 0x000fe20000724270 */
[----:B------:R-:W-:Y:S01]  /*2770*/  @P3 IMAD.MOV.U32 R91, RZ, RZ, R159 ;  /* 0x000000ffff5b3224 */ /* 0x000fe200078e009f */
[----:B------:R-:W-:Y:S01]  /*2780*/  BSSY B1, `(.L_x_45) ;  /* 0x0000009000017945 */ /* 0x000fe20003800000 */
[----:B------:R-:W-:-:S04]  /*2790*/  FMUL R90, R90, R155 ;  /* 0x0000009b5a5a7220 */ /* 0x000fc80000400000 */
[----:B------:R-:W-:-:S05]  /*27a0*/  FFMA R90, R93, R154, R90 ;  /* 0x0000009a5d5a7223 */ /* 0x000fca000000005a */
[----:B------:R-:W-:-:S04]  /*27b0*/  F2FP.BF16.F32.PACK_AB R90, RZ, R90 ;  /* 0x0000005aff5a723e */ /* 0x000fc800000010ff */
[----:B------:R-:W-:Y:S01]  /*27c0*/  PRMT R92, R90, 0x7610, R92 ;  /* 0x000076105a5c7816 */ /* 0x000fe2000000005c */
[----:B------:R-:W-:-:S05]  /*27d0*/  @P3 IMAD.MOV.U32 R90, RZ, RZ, R158 ;  /* 0x000000ffff5a3224 */ /* 0x000fca00078e009e */
[----:B------:R1:W-:Y:S01]  /*27e0*/  @P3 STG.E.U16 desc[UR36][R90.64+0x12], R92 ;  /* 0x0000125c5a003986 */ /* 0x0003e2000c101524 */
[----:B------:R-:W-:Y:S05]  /*27f0*/  @!P1 BRA `(.L_x_46) ;  /* 0x0000000000049947 */ /* 0x000fea0003800000 */
[----:B------:R0:W5:Y:S02]  /*2800*/  LDG.E.LTC128B.U16 R168, desc[UR36][R88.64+0x10] ;  /* 0x0000102458a87981 */ /* 0x000164000c1e1520 */
.L_x_46:
[----:B------:R-:W-:Y:S05]  /*2810*/  BSYNC B1 ;  /* 0x0000000000017941 */ /* 0x000fea0003800000 */
.L_x_45:
[----:B-1---5:R-:W-:Y:S01]  /*2820*/  SHF.L.U32 R90, R168, 0x10, RZ ;  /* 0x00000010a85a7819 */ /* 0x022fe200000006ff */
[----:B------:R-:W-:Y:S01]  /*2830*/  BSSY B1, `(.L_x_47) ;  /* 0x000000b000017945 */ /* 0x000fe20003800000 */
[----:B------:R-:W-:-:S03]  /*2840*/  ISETP.GT.AND P3, PT, R0, 0x9, P0 ;  /* 0x000000090000780c */ /* 0x000fc60000764270 */
        /* <DEDUP_REMOVED lines=9> */
.L_x_48:
[----:B------:R-:W-:Y:S05]  /*28e0*/  BSYNC B1 ;  /* 0x0000000000017941 */ /* 0x000fea0003800000 */
.L_x_47:
        /* <DEDUP_REMOVED lines=12> */
.L_x_50:
[----:B------:R-:W-:Y:S05]  /*29b0*/  BSYNC B1 ;  /* 0x0000000000017941 */ /* 0x000fea0003800000 */
.L_x_49:
        /* <DEDUP_REMOVED lines=12> */
.L_x_52:
[----:B------:R-:W-:Y:S05]  /*2a80*/  BSYNC B1 ;  /* 0x0000000000017941 */ /* 0x000fea0003800000 */
.L_x_51:
        /* <DEDUP_REMOVED lines=12> */
.L_x_54:
[----:B------:R-:W-:Y:S05]  /*2b50*/  BSYNC B1 ;  /* 0x0000000000017941 */ /* 0x000fea0003800000 */
.L_x_53:
[----:B-1---5:R-:W-:Y:S01]  /*2b60*/  IMAD.U32 R90, R168, 0x10000, RZ ;  /* 0x00010000a85a7824 */ /* 0x022fe200078e00ff */
[----:B------:R-:W-:Y:S01]  /*2b70*/  ISETP.GT.AND P3, PT, R0, 0x11, P0 ;  /* 0x000000110000780c */ /* 0x000fe20000764270 */
[----:B------:R-:W-:Y:S02]  /*2b80*/  BSSY B1, `(.L_x_55) ;  /* 0x000000a000017945 */ /* 0x000fe40003800000 */
[----:B------:R-:W-:Y:S01]  /*2b90*/  FMUL R91, R90, R155 ;  /* 0x0000009b5a5b7220 */ /* 0x000fe20000400000 */
[----:B------:R-:W-:-:S03]  /*2ba0*/  @P1 IMAD.MOV.U32 R90, RZ, RZ, R170 ;  /* 0x000000ffff5a1224 */ /* 0x000fc600078e00aa */
[----:B------:R-:W-:-:S05]  /*2bb0*/  FFMA R91, R98, R154, R91 ;  /* 0x0000009a625b7223 */ /* 0x000fca000000005b */
[----:B------:R-:W-:-:S04]  /*2bc0*/  F2FP.BF16.F32.PACK_AB R91, RZ, R91 ;  /* 0x0000005bff5b723e */ /* 0x000fc800000010ff */
[----:B------:R-:W-:Y:S02]  /*2bd0*/  PRMT R92, R91, 0x7610, R92 ;  /* 0x000076105b5c7816 */ /* 0x000fe4000000005c */
[----:B------:R-:W-:-:S05]  /*2be0*/  @P1 MOV R91, R171 ;  /* 0x000000ab005b1202 */ /* 0x000fca0000000f00 */
[----:B------:R1:W-:Y:S01]  /*2bf0*/  @P1 STG.E.U16 desc[UR36][R90.64+0x20], R92 ;  /* 0x0000205c5a001986 */ /* 0x0003e2000c101524 */
[----:B------:R-:W-:Y:S05]  /*2c00*/  @!P3 BRA `(.L_x_56) ;  /* 0x000000000004b947 */ /* 0x000fea0003800000 */
[----:B------:R0:W5:Y:S02]  /*2c10*/  LDG.E.LTC128B.U16 R168, desc[UR36][R88.64+0x22] ;  /* 0x0000222458a87981 */ /* 0x000164000c1e1520 */
.L_x_56:
[----:B------:R-:W-:Y:S05]  /*2c20*/  BSYNC B1 ;  /* 0x0000000000017941 */ /* 0x000fea0003800000 */
.L_x_55:
        /* <DEDUP_REMOVED lines=12> */
.L_x_58:
[----:B------:R-:W-:Y:S05]  /*2cf0*/  BSYNC B1 ;  /* 0x0000000000017941 */ /* 0x000fea0003800000 */
.L_x_57:
        /* <DEDUP_REMOVED lines=12> */
.L_x_60:
[----:B------:R-:W-:Y:S05]  /*2dc0*/  BSYNC B1 ;  /* 0x0000000000017941 */ /* 0x000fea0003800000 */
.L_x_59:
        /* <DEDUP_REMOVED lines=12> */
.L_x_62:
[----:B------:R-:W-:Y:S05]  /*2e90*/  BSYNC B1 ;  /* 0x0000000000017941 */ /* 0x000fea0003800000 */
.L_x_61:
        /* <DEDUP_REMOVED lines=12> */
.L_x_64:
[----:B------:R-:W-:Y:S05]  /*2f60*/  BSYNC B1 ;  /* 0x0000000000017941 */ /* 0x000fea0003800000 */
.L_x_63:
[----:B-1---5:R-:W-:Y:S01]  /*2f70*/  IMAD.U32 R90, R168, 0x10000, RZ ;  /* 0x00010000a85a7824 */ /* 0x022fe200078e00ff */
[----:B------:R-:W-:Y:S01]  /*2f80*/  ISETP.GT.AND P1, PT, R0, 0x20, P2 ;  /* 0x000000200000780c */ /* 0x000fe20001724270 */
[----:B------:R-:W-:Y:S01]  /*2f90*/  @P3 IMAD.MOV.U32 R91, RZ, RZ, R171 ;  /* 0x000000ffff5b3224 */ /* 0x000fe200078e00ab */
[----:B------:R-:W-:Y:S01]  /*2fa0*/  BSSY B1, `(.L_x_65) ;  /* 0x0000009000017945 */ /* 0x000fe20003800000 */
[----:B------:R-:W-:-:S04]  /*2fb0*/  FMUL R90, R90, R155 ;  /* 0x0000009b5a5a7220 */ /* 0x000fc80000400000 */
[----:B------:R-:W-:-:S05]  /*2fc0*/  FFMA R90, R103, R154, R90 ;  /* 0x0000009a675a7223 */ /* 0x000fca000000005a */
[----:B------:R-:W-:-:S04]  /*2fd0*/  F2FP.BF16.F32.PACK_AB R90, RZ, R90 ;  /* 0x0000005aff5a723e */ /* 0x000fc800000010ff */
[----:B------:R-:W-:Y:S02]  /*2fe0*/  PRMT R92, R90, 0x7610, R92 ;  /* 0x000076105a5c7816 */ /* 0x000fe4000000005c */
[----:B------:R-:W-:-:S05]  /*2ff0*/  @P3 MOV R90, R170 ;  /* 0x000000aa005a3202 */ /* 0x000fca0000000f00 */
[----:B------:R1:W-:Y:S01]  /*3000*/  @P3 STG.E.U16 desc[UR36][R90.64+0x32], R92 ;  /* 0x0000325c5a003986 */ /* 0x0003e2000c101524 */
[----:B------:R-:W-:Y:S05]  /*3010*/  @!P1 BRA `(.L_x_66) ;  /* 0x0000000000049947 */ /* 0x000fea0003800000 */
[----:B------:R0:W5:Y:S02]  /*3020*/  LDG.E.LTC128B.U16 R168, desc[UR36][R160.64+0x40] ;  /* 0x00004024a0a87981 */ /* 0x000164000c1e1520 */
.L_x_66:
[----:B------:R-:W-:Y:S05]  /*3030*/  BSYNC B1 ;  /* 0x0000000000017941 */ /* 0x000fea0003800000 */
.L_x_65:
        /* <DEDUP_REMOVED lines=12> */
.L_x_68:
[----:B------:R-:W-:Y:S05]  /*3100*/  BSYNC B1 ;  /* 0x0000000000017941 */ /* 0x000fea0003800000 */
.L_x_67:
        /* <DEDUP_REMOVED lines=12> */
.L_x_70:
[----:B------:R-:W-:Y:S05]  /*31d0*/  BSYNC B1 ;  /* 0x0000000000017941 */ /* 0x000fea0003800000 */
.L_x_69:
        /* <DEDUP_REMOVED lines=12> */
.L_x_72:
[----:B------:R-:W-:Y:S05]  /*32a0*/  BSYNC B1 ;  /* 0x0000000000017941 */ /* 0x000fea0003800000 */
.L_x_71:
        /* <DEDUP_REMOVED lines=12> */
.L_x_74:
[----:B------:R-:W-:Y:S05]  /*3370*/  BSYNC B1 ;  /* 0x0000000000017941 */ /* 0x000fea0003800000 */
.L_x_73:
        /* <DEDUP_REMOVED lines=12> */
.L_x_76:
[----:B------:R-:W-:Y:S05]  /*3440*/  BSYNC B1 ;  /* 0x0000000000017941 */ /* 0x000fea0003800000 */
.L_x_75:
        /* <DEDUP_REMOVED lines=12> */
.L_x_78:
[----:B------:R-:W-:Y:S05]  /*3510*/  BSYNC B1 ;  /* 0x0000000000017941 */ /* 0x000fea0003800000 */
.L_x_77:
        /* <DEDUP_REMOVED lines=12> */
.L_x_80:
[----:B------:R-:W-:Y:S05]  /*35e0*/  BSYNC B1 ;  /* 0x0000000000017941 */ /* 0x000fea0003800000 */
.L_x_79:
        /* <DEDUP_REMOVED lines=12> */
.L_x_82:
[----:B------:R-:W-:Y:S05]  /*36b0*/  BSYNC B1 ;  /* 0x0000000000017941 */ /* 0x000fea0003800000 */
.L_x_81:
        /* <DEDUP_REMOVED lines=12> */
.L_x_84:
[----:B------:R-:W-:Y:S05]  /*3780*/  BSYNC B1 ;  /* 0x0000000000017941 */ /* 0x000fea0003800000 */
.L_x_83:
        /* <DEDUP_REMOVED lines=12> */
.L_x_86:
[----:B------:R-:W-:Y:S05]  /*3850*/  BSYNC B1 ;  /* 0x0000000000017941 */ /* 0x000fea0003800000 */
.L_x_85:
        /* <DEDUP_REMOVED lines=12> */
.L_x_88:
[----:B------:R-:W-:Y:S05]  /*3920*/  BSYNC B1 ;  /* 0x0000000000017941 */ /* 0x000fea0003800000 */
.L_x_87:
        /* <DEDUP_REMOVED lines=12> */
.L_x_90:
[----:B------:R-:W-:Y:S05]  /*39f0*/  BSYNC B1 ;  /* 0x0000000000017941 */ /* 0x000fea0003800000 */
.L_x_89:
        /* <DEDUP_REMOVED lines=12> */
.L_x_92:
[----:B------:R-:W-:Y:S05]  /*3ac0*/  BSYNC B1 ;  /* 0x0000000000017941 */ /* 0x000fea0003800000 */
.L_x_91:
        /* <DEDUP_REMOVED lines=12> */
.L_x_94:
[----:B------:R-:W-:Y:S05]  /*3b90*/  BSYNC B1 ;  /* 0x0000000000017941 */ /* 0x000fea0003800000 */
.L_x_93:
        /* <DEDUP_REMOVED lines=12> */
.L_x_96:
[----:B------:R-:W-:Y:S05]  /*3c60*/  BSYNC B1 ;  /* 0x0000000000017941 */ /* 0x000fea0003800000 */
.L_x_95:
        /* <DEDUP_REMOVED lines=12> */
.L_x_98:
[----:B------:R-:W-:Y:S05]  /*3d30*/  BSYNC B1 ;  /* 0x0000000000017941 */ /* 0x000fea0003800000 */
.L_x_97:
        /* <DEDUP_REMOVED lines=12> */
.L_x_100:
[----:B------:R-:W-:Y:S05]  /*3e00*/  BSYNC B1 ;  /* 0x0000000000017941 */ /* 0x000fea0003800000 */
.L_x_99:
[----:B-1---5:R-:W-:Y:S01]  /*3e10*/  IMAD.U32 R90, R168, 0x10000, RZ ;  /* 0x00010000a85a7824 */ /* 0x022fe200078e00ff */
[----:B------:R-:W-:Y:S01]  /*3e20*/  @P3 MOV R91, R159 ;  /* 0x0000009f005b3202 */ /* 0x000fe20000000f00 */
[----:B------:R-:W-:Y:S01]  /*3e30*/  BSSY B1, `(.L_x_101) ;  /* 0x000000a000017945 */ /* 0x000fe20003800000 */
[----:B------:R-:W-:Y:S01]  /*3e40*/  ISETP.GT.AND P1, PT, R0, 0x40, P0 ;  /* 0x000000400000780c */ /* 0x000fe20000724270 */
        /* <DEDUP_REMOVED lines=8> */
.L_x_102:
[----:B------:R-:W-:Y:S05]  /*3ed0*/  BSYNC B1 ;  /* 0x0000000000017941 */ /* 0x000fea0003800000 */
.L_x_101:
        /* <DEDUP_REMOVED lines=12> */
.L_x_104:
[----:B------:R-:W-:Y:S05]  /*3fa0*/  BSYNC B1 ;  /* 0x0000000000017941 */ /* 0x000fea0003800000 */
.L_x_103:
        /* <DEDUP_REMOVED lines=12> */
.L_x_106:
[----:B------:R-:W-:Y:S05]  /*4070*/  BSYNC B1 ;  /* 0x0000000000017941 */ /* 0x000fea0003800000 */
.L_x_105:
        /* <DEDUP_REMOVED lines=12> */
.L_x_108:
[----:B------:R-:W-:Y:S05]  /*4140*/  BSYNC B1 ;  /* 0x0000000000017941 */ /* 0x000fea0003800000 */
.L_x_107:
        /* <DEDUP_REMOVED lines=12> */
.L_x_110:
[----:B------:R-:W-:Y:S05]  /*4210*/  BSYNC B1 ;  /* 0x0000000000017941 */ /* 0x000fea0003800000 */
.L_x_109:
        /* <DEDUP_REMOVED lines=12> */
.L_x_112:
[----:B------:R-:W-:Y:S05]  /*42e0*/  BSYNC B1 ;  /* 0x0000000000017941 */ /* 0x000fea0003800000 */
.L_x_111:
        /* <DEDUP_REMOVED lines=12> */
.L_x_114:
[----:B------:R-:W-:Y:S05]  /*43b0*/  BSYNC B1 ;  /* 0x0000000000017941 */ /* 0x000fea0003800000 */
.L_x_113:
        /* <DEDUP_REMOVED lines=12> */
.L_x_116:
[----:B------:R-:W-:Y:S05]  /*4480*/  BSYNC B1 ;  /* 0x0000000000017941 */ /* 0x000fea0003800000 */
.L_x_115:
        /* <DEDUP_REMOVED lines=12> */
.L_x_118:
[----:B------:R-:W-:Y:S05]  /*4550*/  BSYNC B1 ;  /* 0x0000000000017941 */ /* 0x000fea0003800000 */
.L_x_117:
[----:B-1---5:R-:W-:Y:S01]  /*4560*/  IMAD.U32 R90, R168, 0x10000, RZ ;  /* 0x00010000a85a7824 */ /* 0x022fe200078e00ff */
[----:B------:R-:W-:Y:S01]  /*4570*/  ISETP.GT.AND P3, PT, R0, 0x51, P0 ;  /* 0x000000510000780c */ /* 0x000fe20000764270 */
[----:B------:R-:W-:Y:S02]  /*4580*/  BSSY B1, `(.L_x_119) ;  /* 0x000000a000017945 */ /* 0x000fe40003800000 */
[----:B------:R-:W-:Y:S01]  /*4590*/  FMUL R91, R90, R155 ;  /* 0x0000009b5a5b7220 */ /* 0x000fe20000400000 */
[----:B------:R-:W-:-:S03]  /*45a0*/  @P1 MOV R90, R170 ;  /* 0x000000aa005a1202 */ /* 0x000fc60000000f00 */
[----:B------:R-:W-:-:S05]  /*45b0*/  FFMA R91, R130, R154, R91 ;  /* 0x0000009a825b7223 */ /* 0x000fca000000005b */
[----:B------:R-:W-:-:S04]  /*45c0*/  F2FP.BF16.F32.PACK_AB R91, RZ, R91 ;  /* 0x0000005bff5b723e */ /* 0x000fc800000010ff */
[----:B------:R-:W-:Y:S01]  /*45d0*/  PRMT R92, R91, 0x7610, R92 ;  /* 0x000076105b5c7816 */ /* 0x000fe2000000005c */
[----:B------:R-:W-:-:S05]  /*45e0*/  @P1 IMAD.MOV.U32 R91, RZ, RZ, R171 ;  /* 0x000000ffff5b1224 */ /* 0x000fca00078e00ab */
[----:B------:R1:W-:Y:S01]  /*45f0*/  @P1 STG.E.U16 desc[UR36][R90.64+0xa0], R92 ;  /* 0x0000a05c5a001986 */ /* 0x0003e2000c101524 */
[----:B------:R-:W-:Y:S05]  /*4600*/  @!P3 BRA `(.L_x_120) ;  /* 0x000000000004b947 */ /* 0x000fea0003800000 */
[----:B------:R0:W5:Y:S02]  /*4610*/  LDG.E.LTC128B.U16 R168, desc[UR36][R88.64+0xa2] ;  /* 0x0000a22458a87981 */ /* 0x000164000c1e1520 */
.L_x_120:
[----:B------:R-:W-:Y:S05]  /*4620*/  BSYNC B1 ;  /* 0x0000000000017941 */ /* 0x000fea0003800000 */
.L_x_119:
        /* <DEDUP_REMOVED lines=12> */
.L_x_122:
[----:B------:R-:W-:Y:S05]  /*46f0*/  BSYNC B1 ;  /* 0x0000000000017941 */ /* 0x000fea0003800000 */
.L_x_121:
        /* <DEDUP_REMOVED lines=12> */
.L_x_124:
[----:B------:R-:W-:Y:S05]  /*47c0*/  BSYNC B1 ;  /* 0x0000000000017941 */ /* 0x000fea0003800000 */
.L_x_123:
        /* <DEDUP_REMOVED lines=12> */
.L_x_126:
[----:B------:R-:W-:Y:S05]  /*4890*/  BSYNC B1 ;  /* 0x0000000000017941 */ /* 0x000fea0003800000 */
.L_x_125:
        /* <DEDUP_REMOVED lines=12> */
.L_x_128:
[----:B------:R-:W-:Y:S05]  /*4960*/  BSYNC B1 ;  /* 0x0000000000017941 */ /* 0x000fea0003800000 */
.L_x_127:
        /* <DEDUP_REMOVED lines=12> */
.L_x_130:
[----:B------:R-:W-:Y:S05]  /*4a30*/  BSYNC B1 ;  /* 0x0000000000017941 */ /* 0x000fea0003800000 */
.L_x_129:
        /* <DEDUP_REMOVED lines=12> */
.L_x_132:
[----:B------:R-:W-:Y:S05]  /*4b00*/  BSYNC B1 ;  /* 0x0000000000017941 */ /* 0x000fea0003800000 */
.L_x_131:
        /* <DEDUP_REMOVED lines=12> */
.L_x_134:
[----:B------:R-:W-:Y:S05]  /*4bd0*/  BSYNC B1 ;  /* 0x0000000000017941 */ /* 0x000fea0003800000 */
.L_x_133:
        /* <DEDUP_REMOVED lines=12> */
.L_x_136:
[----:B------:R-:W-:Y:S05]  /*4ca0*/  BSYNC B1 ;  /* 0x0000000000017941 */ /* 0x000fea0003800000 */
.L_x_135:
[----:B-1---5:R-:W-:Y:S01]  /*4cb0*/  SHF.L.U32 R90, R168, 0x10, RZ ;  /* 0x00000010a85a7819 */ /* 0x022fe200000006ff */
[----:B------:R-:W-:Y:S01]  /*4cc0*/  @P3 IMAD.MOV.U32 R91, RZ, RZ, R171 ;  /* 0x000000ffff5b3224 */ /* 0x000fe200078e00ab */
[----:B------:R-:W-:Y:S01]  /*4cd0*/  ISETP.GT.AND P1, PT, R0, 0x68, P2 ;  /* 0x000000680000780c */ /* 0x000fe20001724270 */
[----:B------:R-:W-:Y:S02]  /*4ce0*/  BSSY B1, `(.L_x_137) ;  /* 0x0000009000017945 */ /* 0x000fe40003800000 */
        /* <DEDUP_REMOVED lines=8> */
.L_x_138:
[----:B------:R-:W-:Y:S05]  /*4d70*/  BSYNC B1 ;  /* 0x0000000000017941 */ /* 0x000fea0003800000 */
.L_x_137:
        /* <DEDUP_REMOVED lines=12> */
.L_x_140:
[----:B------:R-:W-:Y:S05]  /*4e40*/  BSYNC B1 ;  /* 0x0000000000017941 */ /* 0x000fea0003800000 */
.L_x_139:
        /* <DEDUP_REMOVED lines=12> */
.L_x_142:
[----:B------:R-:W-:Y:S05]  /*4f10*/  BSYNC B1 ;  /* 0x0000000000017941 */ /* 0x000fea0003800000 */
.L_x_141:
        /* <DEDUP_REMOVED lines=12> */
.L_x_144:
[----:B------:R-:W-:Y:S05]  /*4fe0*/  BSYNC B1 ;  /* 0x0000000000017941 */ /* 0x000fea0003800000 */
.L_x_143:
        /* <DEDUP_REMOVED lines=12> */
.L_x_146:
[----:B------:R-:W-:Y:S05]  /*50b0*/  BSYNC B1 ;  /* 0x0000000000017941 */ /* 0x000fea0003800000 */
.L_x_145:
        /* <DEDUP_REMOVED lines=12> */
.L_x_148:
[----:B------:R-:W-:Y:S05]  /*5180*/  BSYNC B1 ;  /* 0x0000000000017941 */ /* 0x000fea0003800000 */
.L_x_147:
        /* <DEDUP_REMOVED lines=12> */
.L_x_150:
[----:B------:R-:W-:Y:S05]  /*5250*/  BSYNC B1 ;  /* 0x0000000000017941 */ /* 0x000fea0003800000 */
.L_x_149:
        /* <DEDUP_REMOVED lines=12> */
.L_x_152:
[----:B------:R-:W-:Y:S05]  /*5320*/  BSYNC B1 ;  /* 0x0000000000017941 */ /* 0x000fea0003800000 */
.L_x_151:
        /* <DEDUP_REMOVED lines=12> */
.L_x_154:
[----:B------:R-:W-:Y:S05]  /*53f0*/  BSYNC B1 ;  /* 0x0000000000017941 */ /* 0x000fea0003800000 */
.L_x_153:
        /* <DEDUP_REMOVED lines=12> */
.L_x_156:
[----:B------:R-:W-:Y:S05]  /*54c0*/  BSYNC B1 ;  /* 0x0000000000017941 */ /* 0x000fea0003800000 */
.L_x_155:
        /* <DEDUP_REMOVED lines=12> */
.L_x_158:
[----:B------:R-:W-:Y:S05]  /*5590*/  BSYNC B1 ;  /* 0x0000000000017941 */ /* 0x000fea0003800000 */
.L_x_157:
[----:B-1---5:R-:W-:Y:S01]  /*55a0*/  IMAD.U32 R90, R168, 0x10000, RZ ;  /* 0x00010000a85a7824 */ /* 0x022fe200078e00ff */
[----:B------:R-:W-:Y:S01]  /*55b0*/  ISETP.GT.AND P1, PT, R0, 0x79, P0 ;  /* 0x000000790000780c */ /* 0x000fe20000724270 */
[----:B------:R-:W-:Y:S01]  /*55c0*/  BSSY B1, `(.L_x_159) ;  /* 0x000000c000017945 */ /* 0x000fe20003800000 */
[----:B------:R-:W-:Y:S01]  /*55d0*/  IADD3 R165, P0, R165, 0x80, RZ ;  /* 0x00000080a5a57810 */ /* 0x000fe20007f1e0ff */
[----:B------:R-:W-:Y:S01]  /*55e0*/  FMUL R91, R90, R155 ;  /* 0x0000009b5a5b7220 */ /* 0x000fe20000400000 */
[----:B------:R-:W-:-:S03]  /*55f0*/  @P3 IMAD.MOV.U32 R90, RZ, RZ, R170 ;  /* 0x000000ffff5a3224 */ /* 0x000fc600078e00aa */
[----:B------:R-:W-:Y:S01]  /*5600*/  FFMA R91, R150, R154, R91 ;  /* 0x0000009a965b7223 */ /* 0x000fe2000000005b */
[----:B------:R-:W-:-:S04]  /*5610*/  IMAD.X R153, RZ, RZ, R153, P0 ;  /* 0x000000ffff997224 */ /* 0x000fc800000e0699 */
[----:B------:R-:W-:-:S04]  /*5620*/  F2FP.BF16.F32.PACK_AB R91, RZ, R91 ;  /* 0x0000005bff5b723e */ /* 0x000fc800000010ff */
[----:B------:R-:W-:Y:S01]  /*5630*/  PRMT R92, R91, 0x7610, R92 ;  /* 0x000076105b5c7816 */ /* 0x000fe2000000005c */
[----:B------:R-:W-:-:S05]  /*5640*/  @P3 IMAD.MOV.U32 R91, RZ, RZ, R171 ;  /* 0x000000ffff5b3224 */ /* 0x000fca00078e00ab */
[----:B------:R1:W-:Y:S01]  /*5650*/  @P3 STG.E.U16 desc[UR36][R90.64+0xf0], R92 ;  /* 0x0000f05c5a003986 */ /* 0x0003e2000c101524 */
[----:B------:R-:W-:Y:S05]  /*5660*/  @!P1 BRA `(.L_x_160) ;  /* 0x0000000000049947 */ /* 0x000fea0003800000 */
[----:B------:R0:W5:Y:S02]  /*5670*/  LDG.E.LTC128B.U16 R168, desc[UR36][R88.64+0xf2] ;  /* 0x0000f22458a87981 */ /* 0x000164000c1e1520 */
.L_x_160:
[----:B------:R-:W-:Y:S05]  /*5680*/  BSYNC B1 ;  /* 0x0000000000017941 */ /* 0x000fea0003800000 */
.L_x_159:
[----:B0-2--5:R-:W-:Y:S01]  /*5690*/  IMAD.U32 R88, R168, 0x10000, RZ ;  /* 0x00010000a8587824 */ /* 0x025fe200078e00ff */
[----:B------:R-:W-:Y:S01]  /*56a0*/  ISETP.GT.AND P0, PT, R157, 0x80, PT ;  /* 0x000000809d00780c */ /* 0x000fe20003f04270 */
[-C--:B-1----:R-:W-:Y:S02]  /*56b0*/  IMAD R92, R153, R12.reuse, RZ ;  /* 0x0000000c995c7224 */ /* 0x082fe400078e02ff */
[----:B------:R-:W-:Y:S01]  /*56c0*/  FMUL R90, R88, R155 ;  /* 0x0000009b585a7220 */ /* 0x000fe20000400000 */
[----:B------:R-:W-:Y:S01]  /*56d0*/  IMAD.WIDE.U32 R88, R165, R12, R20 ;  /* 0x0000000ca5587225 */ /* 0x000fe200078e0014 */
[----:B------:R-:W-:-:S03]  /*56e0*/  ISETP.GT.AND P2, PT, R0, RZ, P0 ;  /* 0x000000ff0000720c */ /* 0x000fc60000744270 */
[----:B------:R-:W-:Y:S01]  /*56f0*/  FFMA R151, R151, R154, R90 ;  /* 0x0000009a97977223 */ /* 0x000fe2000000005a */
[----:B------:R-:W-:Y:S01]  /*5700*/  IMAD R99, R165, R13, R92 ;  /* 0x0000000da5637224 */ /* 0x000fe200078e025c */
[----:B------:R-:W-:-:S03]  /*5710*/  LEA R90, P3, R88, R8, 0x1 ;  /* 0x00000008585a7211 */ /* 0x000fc600078608ff */
[----:B------:R-:W-:Y:S01]  /*5720*/  IMAD.IADD R13, R89, 0x1, R99 ;  /* 0x00000001590d7824 */ /* 0x000fe200078e0263 */
[----:B------:R-:W-:-:S04]  /*5730*/  F2FP.BF16.F32.PACK_AB R151, RZ, R151 ;  /* 0x00000097ff97723e */ /* 0x000fc800000010ff */
[----:B------:R-:W-:Y:S01]  /*5740*/  LEA.HI.X R91, R88, R9, R13, 0x1, P3 ;  /* 0x00000009585b7211 */ /* 0x000fe200018f0c0d */
[----:B------:R0:W-:Y:S04]  /*5750*/  @P1 STG.E.U16 desc[UR36][R170.64+0xf2], R151 ;  /* 0x0000f297aa001986 */ /* 0x0001e8000c101524 */
[----:B------:R-:W2:Y:S01]  /*5760*/  @P2 LDG.E.LTC128B.U16 R168, desc[UR36][R90.64] ;  /* 0x000000245aa82981 */ /* 0x000ea2000c1e1520 */
[----:B------:R-:W-:Y:S01]  /*5770*/  IMAD.WIDE.U32 R88, R165, R12, R6 ;  /* 0x0000000ca5587225 */ /* 0x000fe200078e0006 */
[----:B------:R-:W-:Y:S01]  /*5780*/  SHF.L.U64.HI R97, R4, 0x8, R5 ;  /* 0x0000000804617819 */ /* 0x000fe20000010205 */
[----:B------:R-:W-:Y:S01]  /*5790*/  BSSY B1, `(.L_x_161) ;  /* 0x0000011000017945 */ /* 0x000fe20003800000 */
[----:B------:R-:W-:Y:S01]  /*57a0*/  ISETP.GT.AND P3, PT, R0, 0x1, P0 ;  /* 0x000000010000780c */ /* 0x000fe20000764270 */
[----:B------:R-:W-:-:S02]  /*57b0*/  IMAD.IADD R89, R99, 0x1, R89 ;  /* 0x0000000163597824 */ /* 0x000fc400078e0259 */
[----:B------:R-:W-:Y:S01]  /*57c0*/  IMAD.SHL.U32 R95, R4, 0x100, RZ ;  /* 0x00000100045f7824 */ /* 0x000fe200078e00ff */
[----:B--2---:R-:W-:-:S05]  /*57d0*/  SHF.L.U32 R92, R168, 0x10, RZ ;  /* 0x00000010a85c7819 */ /* 0x004fca00000006ff */
[----:B------:R-:W-:Y:S01]  /*57e0*/  FMUL R13, R92, R155 ;  /* 0x0000009b5c0d7220 */ /* 0x000fe20000400000 */
[----:B------:R-:W-:Y:S01]  /*57f0*/  IMAD.WIDE.U32 R92, R23, R10, R88 ;  /* 0x0000000a175c7225 */ /* 0x000fe200078e0058 */
[----:B------:R-:W-:-:S03]  /*5800*/  IADD3 R88, P1, R95, R158, RZ ;  /* 0x0000009e5f587210 */ /* 0x000fc60007f3e0ff */
[----:B------:R-:W-:Y:S01]  /*5810*/  FFMA R13, R24, R154, R13 ;  /* 0x0000009a180d7223 */ /* 0x000fe2000000000d */
[----:B------:R-:W-:Y:S01]  /*5820*/  IMAD.IADD R5, R11, 0x1, R93 ;  /* 0x000000010b057824 */ /* 0x000fe200078e025d */
[C---:B------:R-:W-:Y:S01]  /*5830*/  LEA R4, P4, R92.reuse, R8, 0x1 ;  /* 0x000000085c047211 */ /* 0x040fe200078808ff */
[----:B------:R-:W-:Y:S02]  /*5840*/  IMAD.X R89, R97, 0x1, R159, P1 ;  /* 0x0000000161597824 */ /* 0x000fe400008e069f */
[----:B------:R-:W-:Y:S02]  /*5850*/  F2FP.BF16.F32.PACK_AB R13, RZ, R13 ;  /* 0x0000000dff0d723e */ /* 0x000fe400000010ff */
[----:B------:R-:W-:-:S03]  /*5860*/  LEA.HI.X R5, R92, R9, R5, 0x1, P4 ;  /* 0x000000095c057211 */ /* 0x000fc600020f0c05 */
[----:B------:R0:W-:Y:S01]  /*5870*/  @P2 STG.E.U16 desc[UR36][R88.64], R13 ;  /* 0x0000000d58002986 */ /* 0x0001e2000c101524 */
[----:B------:R-:W-:Y:S05]  /*5880*/  @!P3 BRA `(.L_x_162) ;  /* 0x000000000004b947 */ /* 0x000fea0003800000 */
[----:B------:R1:W5:Y:S02]  /*5890*/  LDG.E.LTC128B.U16 R168, desc[UR36][R4.64+0x2] ;  /* 0x0000022404a87981 */ /* 0x000364000c1e1520 */
.L_x_162:
[----:B------:R-:W-:Y:S05]  /*58a0*/  BSYNC B1 ;  /* 0x0000000000017941 */ /* 0x000fea0003800000 */
.L_x_161:
[----:B------:R-:W-:Y:S01]  /*58b0*/  IMAD.WIDE.U32 R162, R165, R12, R162 ;  /* 0x0000000ca5a27225 */ /* 0x000fe200078e00a2 */
[----:B------:R-:W-:Y:S01]  /*58c0*/  ISETP.GT.AND P1, PT, R157, 0x88, PT ;  /* 0x000000889d00780c */ /* 0x000fe20003f24270 */
[----:B------:R-:W-:Y:S02]  /*58d0*/  BSSY B1, `(.L_x_163) ;  /* 0x0000012000017945 */ /* 0x000fe40003800000 */
[----:B-----5:R-:W-:Y:S01]  /*58e0*/  IMAD.U32 R20, R168, 0x10000, RZ ;  /* 0x00010000a8147824 */ /* 0x020fe200078e00ff */
[----:B------:R-:W-:Y:S01]  /*58f0*/  IADD3 R14, P2, R14, R162, RZ ;  /* 0x000000a20e0e7210 */ /* 0x000fe20007f5e0ff */
[----:B------:R-:W-:Y:S02]  /*5900*/  IMAD.IADD R99, R99, 0x1, R163 ;  /* 0x0000000163637824 */ /* 0x000fe400078e02a3 */
[----:B------:R-:W-:Y:S01]  /*5910*/  FMUL R20, R20, R155 ;  /* 0x0000009b14147220 */ /* 0x000fe20000400000 */
[----:B------:R-:W-:Y:S01]  /*5920*/  LEA R12, P4, R14, R8, 0x1 ;  /* 0x000000080e0c7211 */ /* 0x000fe200078808ff */
[----:B------:R-:W-:Y:S01]  /*5930*/  IMAD.X R21, R99, 0x1, R21, P2 ;  /* 0x0000000163157824 */ /* 0x000fe200010e0615 */
[----:B------:R-:W-:Y:S01]  /*5940*/  ISETP.GT.AND P2, PT, R0, RZ, P1 ;  /* 0x000000ff0000720c */ /* 0x000fe20000f44270 */
[----:B------:R-:W-:Y:S01]  /*5950*/  FFMA R20, R25, R154, R20 ;  /* 0x0000009a19147223 */ /* 0x000fe20000000014 */
[----:B------:R-:W-:-:S02]  /*5960*/  @P3 IMAD.MOV.U32 R15, RZ, RZ, R89 ;  /* 0x000000ffff0f3224 */ /* 0x000fc400078e0059 */
[----:B0-----:R-:W-:Y:S01]  /*5970*/  LEA.HI.X R13, R14, R9, R21, 0x1, P4 ;  /* 0x000000090e0d7211 */ /* 0x001fe200020f0c15 */
[----:B------:R-:W-:Y:S01]  /*5980*/  @P3 IMAD.MOV.U32 R14, RZ, RZ, R88 ;  /* 0x000000ffff0e3224 */ /* 0x000fe200078e0058 */
[----:B------:R-:W-:Y:S02]  /*5990*/  F2FP.BF16.F32.PACK_AB R20, RZ, R20 ;  /* 0x00000014ff14723e */ /* 0x000fe400000010ff */
[----:B------:R-:W-:-:S03]  /*59a0*/  IADD3 R6, P4, R6, R162, RZ ;  /* 0x000000a206067210 */ /* 0x000fc60007f9e0ff */
[----:B------:R0:W-:Y:S02]  /*59b0*/  @P3 STG.E.U16 desc[UR36][R14.64+0x2], R20 ;  /* 0x000002140e003986 */ /* 0x0001e4000c101524 */
[----:B------:R-:W-:Y:S01]  /*59c0*/  IMAD.X R7, R7, 0x1, R99, P4 ;  /* 0x0000000107077824 */ /* 0x000fe200020e0663 */
[----:B------:R-:W-:Y:S07]  /*59d0*/  @!P2 BRA `(.L_x_164) ;  /* 0x000000000004a947 */ /* 0x000fee0003800000 */
[----:B------:R2:W5:Y:S02]  /*59e0*/  LDG.E.LTC128B.U16 R168, desc[UR36][R12.64] ;  /* 0x000000240ca87981 */ /* 0x000564000c1e1520 */
.L_x_164:
[----:B------:R-:W-:Y:S05]  /*59f0*/  BSYNC B1 ;  /* 0x0000000000017941 */ /* 0x000fea0003800000 */
.L_x_163:
[----:B0----5:R-:W-:Y:S01]  /*5a00*/  IMAD.U32 R14, R168, 0x10000, RZ ;  /* 0x00010000a80e7824 */ /* 0x021fe200078e00ff */
[----:B------:R-:W-:Y:S01]  /*5a10*/  BSSY B1, `(.L_x_165) ;  /* 0x000000e000017945 */ /* 0x000fe20003800000 */
[----:B--2---:R-:W-:Y:S01]  /*5a20*/  IMAD.WIDE.U32 R12, R23, R10, R6 ;  /* 0x0000000a170c7225 */ /* 0x004fe200078e0006 */
[----:B------:R-:W-:-:S03]  /*5a30*/  IADD3 R6, P3, R88, R169, RZ ;  /* 0x000000a958067210 */ /* 0x000fc60007f7e0ff */
[----:B------:R-:W-:Y:S01]  /*5a40*/  FMUL R7, R14, R155 ;  /* 0x0000009b0e077220 */ /* 0x000fe20000400000 */
[----:B------:R-:W-:Y:S01]  /*5a50*/  IMAD.IADD R11, R11, 0x1, R13 ;  /* 0x000000010b0b7824 */ /* 0x000fe200078e020d */
[----:B------:R-:W-:Y:S02]  /*5a60*/  LEA R8, P4, R12, R8, 0x1 ;  /* 0x000000080c087211 */ /* 0x000fe400078808ff */
[----:B------:R-:W-:Y:S02]  /*5a70*/  FFMA R7, R26, R154, R7 ;  /* 0x0000009a1a077223 */ /* 0x000fe40000000007 */
[----:B------:R-:W-:-:S03]  /*5a80*/  LEA.HI.X R9, R12, R9, R11, 0x1, P4 ;  /* 0x000000090c097211 */ /* 0x000fc600020f0c0b */
[----:B------:R-:W-:Y:S02]  /*5a90*/  F2FP.BF16.F32.PACK_AB R10, RZ, R7 ;  /* 0x00000007ff0a723e */ /* 0x000fe400000010ff */
[----:B------:R-:W-:Y:S02]  /*5aa0*/  IADD3.X R7, R89, R167, RZ, P3, !PT ;  /* 0x000000a759077210 */ /* 0x000fe40001ffe4ff */
[----:B------:R-:W-:-:S03]  /*5ab0*/  ISETP.GT.AND P4, PT, R0, 0x1, P1 ;  /* 0x000000010000780c */ /* 0x000fc60000f84270 */
[----:B------:R0:W-:Y:S10]  /*5ac0*/  @P2 STG.E.U16 desc[UR36][R6.64], R10 ;  /* 0x0000000a06002986 */ /* 0x0001f4000c101524 */
[----:B------:R-:W-:Y:S05]  /*5ad0*/  @!P4 BRA `(.L_x_166) ;  /* 0x000000000004c947 */ /* 0x000fea0003800000 */
[----:B------:R2:W5:Y:S02]  /*5ae0*/  LDG.E.LTC128B.U16 R168, desc[UR36][R8.64+0x2] ;  /* 0x0000022408a87981 */ /* 0x000564000c1e1520 */
.L_x_166:
[----:B------:R-:W-:Y:S05]  /*5af0*/  BSYNC B1 ;  /* 0x0000000000017941 */ /* 0x000fea0003800000 */
.L_x_165:
[----:B0----5:R-:W-:Y:S01]  /*5b00*/  IMAD.U32 R10, R168, 0x10000, RZ ;  /* 0x00010000a80a7824 */ /* 0x021fe200078e00ff */
[----:B------:R-:W-:Y:S01]  /*5b10*/  ISETP.GT.AND P2, PT, R0, 0x8, P0 ;  /* 0x000000080000780c */ /* 0x000fe20000744270 */
[----:B------:R-:W-:Y:S02]  /*5b20*/  BSSY B1, `(.L_x_167) ;  /* 0x0000007000017945 */ /* 0x000fe40003800000 */
[----:B------:R-:W-:-:S04]  /*5b30*/  FMUL R10, R10, R155 ;  /* 0x0000009b0a0a7220 */ /* 0x000fc80000400000 */
[----:B------:R-:W-:-:S05]  /*5b40*/  FFMA R10, R27, R154, R10 ;  /* 0x0000009a1b0a7223 */ /* 0x000fca000000000a */
[----:B------:R-:W-:-:S05]  /*5b50*/  F2FP.BF16.F32.PACK_AB R10, RZ, R10 ;  /* 0x0000000aff0a723e */ /* 0x000fca00000010ff */
[----:B------:R0:W-:Y:S01]  /*5b60*/  @P4 STG.E.U16 desc[UR36][R6.64+0x2], R10 ;  /* 0x0000020a06004986 */ /* 0x0001e2000c101524 */
[----:B------:R-:W-:Y:S05]  /*5b70*/  @!P2 BRA `(.L_x_168) ;  /* 0x000000000004a947 */ /* 0x000fea0003800000 */
[----:B------:R0:W5:Y:S02]  /*5b80*/  LDG.E.LTC128B.U16 R168, desc[UR36][R4.64+0x10] ;  /* 0x0000102404a87981 */ /* 0x000164000c1e1520 */
.L_x_168:
[----:B------:R-:W-:Y:S05]  /*5b90*/  BSYNC B1 ;  /* 0x0000000000017941 */ /* 0x000fea0003800000 */
.L_x_167:
[----:B0----5:R-:W-:Y:S01]  /*5ba0*/  IMAD.U32 R6, R168, 0x10000, RZ ;  /* 0x00010000a8067824 */ /* 0x021fe200078e00ff */
[----:B------:R-:W-:Y:S01]  /*5bb0*/  ISETP.GT.AND P4, PT, R0, 0x9, P0 ;  /* 0x000000090000780c */ /* 0x000fe20000784270 */
[----:B------:R-:W-:Y:S02]  /*5bc0*/  BSSY B1, `(.L_x_169) ;  /* 0x000000a000017945 */ /* 0x000fe40003800000 */
[----:B------:R-:W-:Y:S01]  /*5bd0*/  FMUL R7, R6, R155 ;  /* 0x0000009b06077220 */ /* 0x000fe20000400000 */
[----:B------:R-:W-:-:S03]  /*5be0*/  IMAD.MOV.U32 R6, RZ, RZ, R88 ;  /* 0x000000ffff067224 */ /* 0x000fc600078e0058 */
[----:B------:R-:W-:-:S05]  /*5bf0*/  FFMA R7, R28, R154, R7 ;  /* 0x0000009a1c077223 */ /* 0x000fca0000000007 */
[----:B------:R-:W-:-:S04]  /*5c00*/  F2FP.BF16.F32.PACK_AB R7, RZ, R7 ;  /* 0x00000007ff07723e */ /* 0x000fc800000010ff */
[----:B------:R-:W-:Y:S01]  /*5c10*/  PRMT R10, R7, 0x7610, R10 ;  /* 0x00007610070a7816 */ /* 0x000fe2000000000a */
[----:B------:R-:W-:-:S05]  /*5c20*/  IMAD.MOV.U32 R7, RZ, RZ, R89 ;  /* 0x000000ffff077224 */ /* 0x000fca00078e0059 */
[----:B------:R0:W-:Y:S01]  /*5c30*/  @P2 STG.E.U16 desc[UR36][R6.64+0x10], R10 ;  /* 0x0000100a06002986 */ /* 0x0001e2000c101524 */
[----:B------:R-:W-:Y:S05]  /*5c40*/  @!P4 BRA `(.L_x_170) ;  /* 0x000000000004c947 */ /* 0x000fea0003800000 */
[----:B------:R0:W5:Y:S02]  /*5c50*/  LDG.E.LTC128B.U16 R168, desc[UR36][R4.64+0x12] ;  /* 0x0000122404a87981 */ /* 0x000164000c1e1520 */
.L_x_170:
[----:B------:R-:W-:Y:S05]  /*5c60*/  BSYNC B1 ;  /* 0x0000000000017941 */ /* 0x000fea0003800000 */
.L_x_169:
        /* <DEDUP_REMOVED lines=9> */
.L_x_172:
[----:B------:R-:W-:Y:S05]  /*5d00*/  BSYNC B1 ;  /* 0x0000000000017941 */ /* 0x000fea0003800000 */
.L_x_171:
[----:B0----5:R-:W-:Y:S01]  /*5d10*/  IMAD.U32 R10, R168, 0x10000, RZ ;  /* 0x00010000a80a7824 */ /* 0x021fe200078e00ff */
[----:B------:R-:W-:Y:S01]  /*5d20*/  ISETP.GT.AND P2, PT, R0, 0x9, P1 ;  /* 0x000000090000780c */ /* 0x000fe20000f44270 */
[----:B------:R-:W-:Y:S02]  /*5d30*/  BSSY B1, `(.L_x_173) ;  /* 0x0000009000017945 */ /* 0x000fe40003800000 */
[----:B------:R-:W-:Y:S01]  /*5d40*/  FMUL R11, R10, R155 ;  /* 0x0000009b0a0b7220 */ /* 0x000fe20000400000 */
[----:B------:R-:W-:-:S03]  /*5d50*/  IADD3 R10, P4, R169, R88, RZ ;  /* 0x00000058a90a7210 */ /* 0x000fc60007f9e0ff */
[----:B------:R-:W-:-:S05]  /*5d60*/  FFMA R11, R30, R154, R11 ;  /* 0x0000009a1e0b7223 */ /* 0x000fca000000000b */
[----:B------:R-:W-:Y:S01]  /*5d70*/  F2FP.BF16.F32.PACK_AB R12, RZ, R11 ;  /* 0x0000000bff0c723e */ /* 0x000fe200000010ff */
[----:B------:R-:W-:-:S05]  /*5d80*/  IMAD.X R11, R167, 0x1, R89, P4 ;  /* 0x00000001a70b7824 */ /* 0x000fca00020e0659 */
[----:B------:R0:W-:Y:S01]  /*5d90*/  @P3 STG.E.U16 desc[UR36][R10.64+0x10], R12 ;  /* 0x0000100c0a003986 */ /* 0x0001e2000c101524 */
[----:B------:R-:W-:Y:S05]  /*5da0*/  @!P2 BRA `(.L_x_174) ;  /* 0x000000000004a947 */ /* 0x000fea0003800000 */
[----:B------:R0:W5:Y:S02]  /*5db0*/  LDG.E.LTC128B.U16 R168, desc[UR36][R8.64+0x12] ;  /* 0x0000122408a87981 */ /* 0x000164000c1e1520 */
.L_x_174:
[----:B------:R-:W-:Y:S05]  /*5dc0*/  BSYNC B1 ;  /* 0x0000000000017941 */ /* 0x000fea0003800000 */
.L_x_173:
[----:B0----5:R-:W-:Y:S01]  /*5dd0*/  IMAD.U32 R10, R168, 0x10000, RZ ;  /* 0x00010000a80a7824 */ /* 0x021fe200078e00ff */
[----:B------:R-:W-:Y:S03]  /*5de0*/  BSSY B1, `(.L_x_175) ;  /* 0x000000a000017945 */ /* 0x000fe60003800000 */
[----:B------:R-:W-:Y:S01]  /*5df0*/  FMUL R12, R10, R155 ;  /* 0x0000009b0a0c7220 */ /* 0x000fe20000400000 */
[----:B------:R-:W-:-:S03]  /*5e00*/  IADD3 R10, P3, P4, R169, R158, R95 ;  /* 0x0000009ea90a7210 */ /* 0x000fc60007c7e05f */
[----:B------:R-:W-:Y:S01]  /*5e10*/  FFMA R12, R31, R154, R12 ;  /* 0x0000009a1f0c7223 */ /* 0x000fe2000000000c */
[----:B------:R-:W-:Y:S02]  /*5e20*/  IADD3.X R11, R167, R159, R97, P3, P4 ;  /* 0x0000009fa70b7210 */ /* 0x000fe40001fe8461 */
[----:B------:R-:W-:Y:S02]  /*5e30*/  ISETP.GT.AND P3, PT, R0, 0x10, P0 ;  /* 0x000000100000780c */ /* 0x000fe40000764270 */
[----:B------:R-:W-:-:S05]  /*5e40*/  F2FP.BF16.F32.PACK_AB R12, RZ, R12 ;  /* 0x0000000cff0c723e */ /* 0x000fca00000010ff */
[----:B------:R0:W-:Y:S06]  /*5e50*/  @P2 STG.E.U16 desc[UR36][R10.64+0x12], R12 ;  /* 0x0000120c0a002986 */ /* 0x0001ec000c101524 */
[----:B------:R-:W-:Y:S05]  /*5e60*/  @!P3 BRA `(.L_x_176) ;  /* 0x000000000004b947 */ /* 0x000fea0003800000 */
[----:B------:R0:W5:Y:S02]  /*5e70*/  LDG.E.LTC128B.U16 R168, desc[UR36][R4.64+0x20] ;  /* 0x0000202404a87981 */ /* 0x000164000c1e1520 */
.L_x_176:
[----:B------:R-:W-:Y:S05]  /*5e80*/  BSYNC B1 ;  /* 0x0000000000017941 */ /* 0x000fea0003800000 */
.L_x_175:
        /* <DEDUP_REMOVED lines=9> */
.L_x_178:
[----:B------:R-:W-:Y:S05]  /*5f20*/  BSYNC B1 ;  /* 0x0000000000017941 */ /* 0x000fea0003800000 */
.L_x_177:
[----:B-----5:R-:W-:Y:S01]  /*5f30*/  IMAD.U32 R12, R168, 0x10000, RZ ;  /* 0x00010000a80c7824 */ /* 0x020fe200078e00ff */
        /* <DEDUP_REMOVED lines=8> */
.L_x_180:
[----:B------:R-:W-:Y:S05]  /*5fc0*/  BSYNC B1 ;  /* 0x0000000000017941 */ /* 0x000fea0003800000 */
.L_x_179:
        /* <DEDUP_REMOVED lines=9> */
.L_x_182:
[----:B------:R-:W-:Y:S05]  /*6060*/  BSYNC B1 ;  /* 0x0000000000017941 */ /* 0x000fea0003800000 */
.L_x_181:
        /* <DEDUP_REMOVED lines=9> */
.L_x_184:
[----:B------:R-:W-:Y:S05]  /*6100*/  BSYNC B1 ;  /* 0x0000000000017941 */ /* 0x000fea0003800000 */
.L_x_183:
[----:B0----5:R-:W-:Y:S01]  /*6110*/  SHF.L.U32 R12, R168, 0x10, RZ ;  /* 0x00000010a80c7819 */ /* 0x021fe200000006ff */
[----:B------:R-:W-:Y:S01]  /*6120*/  BSSY B1, `(.L_x_185) ;  /* 0x0000008000017945 */ /* 0x000fe20003800000 */
[----:B------:R-:W-:-:S03]  /*6130*/  ISETP.GT.AND P2, PT, R0, 0x19, P0 ;  /* 0x000000190000780c */ /* 0x000fc60000744270 */
[----:B------:R-:W-:-:S04]  /*6140*/  FMUL R13, R12, R155 ;  /* 0x0000009b0c0d7220 */ /* 0x000fc80000400000 */
[----:B------:R-:W-:-:S05]  /*6150*/  FFMA R13, R36, R154, R13 ;  /* 0x0000009a240d7223 */ /* 0x000fca000000000d */
[----:B------:R-:W-:-:S05]  /*6160*/  F2FP.BF16.F32.PACK_AB R13, RZ, R13 ;  /* 0x0000000dff0d723e */ /* 0x000fca00000010ff */
[----:B------:R0:W-:Y:S01]  /*6170*/  @P3 STG.E.U16 desc[UR36][R6.64+0x30], R13 ;  /* 0x0000300d06003986 */ /* 0x0001e2000c101524 */
[----:B------:R-:W-:Y:S05]  /*6180*/  @!P2 BRA `(.L_x_186) ;  /* 0x000000000004a947 */ /* 0x000fea0003800000 */
[----:B------:R0:W5:Y:S02]  /*6190*/  LDG.E.LTC128B.U16 R168, desc[UR36][R4.64+0x32] ;  /* 0x0000322404a87981 */ /* 0x000164000c1e1520 */
.L_x_186:
[----:B------:R-:W-:Y:S05]  /*61a0*/  BSYNC B1 ;  /* 0x0000000000017941 */ /* 0x000fea0003800000 */
.L_x_185:
        /* <DEDUP_REMOVED lines=9> */
.L_x_188:
[----:B------:R-:W-:Y:S05]  /*6240*/  BSYNC B1 ;  /* 0x0000000000017941 */ /* 0x000fea0003800000 */
.L_x_187:
        /* <DEDUP_REMOVED lines=9> */
.L_x_190:
[----:B------:R-:W-:Y:S05]  /*62e0*/  BSYNC B1 ;  /* 0x0000000000017941 */ /* 0x000fea0003800000 */
.L_x_189:
        /* <DEDUP_REMOVED lines=9> */
.L_x_192:
[----:B------:R-:W-:Y:S05]  /*6380*/  BSYNC B1 ;  /* 0x0000000000017941 */ /* 0x000fea0003800000 */
.L_x_191:
        /* <DEDUP_REMOVED lines=9> */
.L_x_194:
[----:B------:R-:W-:Y:S05]  /*6420*/  BSYNC B1 ;  /* 0x0000000000017941 */ /* 0x000fea0003800000 */
.L_x_193:
        /* <DEDUP_REMOVED lines=9> */
.L_x_196:
[----:B------:R-:W-:Y:S05]  /*64c0*/  BSYNC B1 ;  /* 0x0000000000017941 */ /* 0x000fea0003800000 */
.L_x_195:
        /* <DEDUP_REMOVED lines=9> */
.L_x_198:
[----:B------:R-:W-:Y:S05]  /*6560*/  BSYNC B1 ;  /* 0x0000000000017941 */ /* 0x000fea0003800000 */
.L_x_197:
        /* <DEDUP_REMOVED lines=9> */
.L_x_200:
[----:B------:R-:W-:Y:S05]  /*6600*/  BSYNC B1 ;  /* 0x0000000000017941 */ /* 0x000fea0003800000 */
.L_x_199:
        /* <DEDUP_REMOVED lines=9> */
.L_x_202:
[----:B------:R-:W-:Y:S05]  /*66a0*/  BSYNC B1 ;  /* 0x0000000000017941 */ /* 0x000fea0003800000 */
.L_x_201:
        /* <DEDUP_REMOVED lines=9> */
.L_x_204:
[----:B------:R-:W-:Y:S05]  /*6740*/  BSYNC B1 ;  /* 0x0000000000017941 */ /* 0x000fea0003800000 */
.L_x_203:
        /* <DEDUP_REMOVED lines=9> */
.L_x_206:
[----:B------:R-:W-:Y:S05]  /*67e0*/  BSYNC B1 ;  /* 0x0000000000017941 */ /* 0x000fea0003800000 */
.L_x_205:
        /* <DEDUP_REMOVED lines=9> */
.L_x_208:
[----:B------:R-:W-:Y:S05]  /*6880*/  BSYNC B1 ;  /* 0x0000000000017941 */ /* 0x000fea0003800000 */
.L_x_207:
        /* <DEDUP_REMOVED lines=9> */
.L_x_210:
[----:B------:R-:W-:Y:S05]  /*6920*/  BSYNC B1 ;  /* 0x0000000000017941 */ /* 0x000fea0003800000 */
.L_x_209:
[----:B-----5:R-:W-:Y:S01]  /*6930*/  SHF.L.U32 R12, R168, 0x10, RZ ;  /* 0x00000010a80c7819 */ /* 0x020fe200000006ff */
        /* <DEDUP_REMOVED lines=8> */
.L_x_212:
[----:B------:R-:W-:Y:S05]  /*69c0*/  BSYNC B1 ;  /* 0x0000000000017941 */ /* 0x000fea0003800000 */
.L_x_211:
        /* <DEDUP_REMOVED lines=9> */
.L_x_214:
[----:B------:R-:W-:Y:S05]  /*6a60*/  BSYNC B1 ;  /* 0x0000000000017941 */ /* 0x000fea0003800000 */
.L_x_213:
        /* <DEDUP_REMOVED lines=9> */
.L_x_216:
[----:B------:R-:W-:Y:S05]  /*6b00*/  BSYNC B1 ;  /* 0x0000000000017941 */ /* 0x000fea0003800000 */
.L_x_215:
        /* <DEDUP_REMOVED lines=9> */
.L_x_218:
[----:B------:R-:W-:Y:S05]  /*6ba0*/  BSYNC B1 ;  /* 0x0000000000017941 */ /* 0x000fea0003800000 */
.L_x_217:
        /* <DEDUP_REMOVED lines=9> */
.L_x_220:
[----:B------:R-:W-:Y:S05]  /*6c40*/  BSYNC B1 ;  /* 0x0000000000017941 */ /* 0x000fea0003800000 */
.L_x_219:
        /* <DEDUP_REMOVED lines=9> */
.L_x_222:
[----:B------:R-:W-:Y:S05]  /*6ce0*/  BSYNC B1 ;  /* 0x0000000000017941 */ /* 0x000fea0003800000 */
.L_x_221:
        /* <DEDUP_REMOVED lines=9> */
.L_x_224:
[----:B------:R-:W-:Y:S05]  /*6d80*/  BSYNC B1 ;  /* 0x0000000000017941 */ /* 0x000fea0003800000 */
.L_x_223:
        /* <DEDUP_REMOVED lines=9> */
.L_x_226:
[----:B------:R-:W-:Y:S05]  /*6e20*/  BSYNC B1 ;  /* 0x0000000000017941 */ /* 0x000fea0003800000 */
.L_x_225:
        /* <DEDUP_REMOVED lines=9> */
.L_x_228:
[----:B------:R-:W-:Y:S05]  /*6ec0*/  BSYNC B1 ;  /* 0x0000000000017941 */ /* 0x000fea0003800000 */
.L_x_227:
        /* <DEDUP_REMOVED lines=9> */
.L_x_230:
[----:B------:R-:W-:Y:S05]  /*6f60*/  BSYNC B1 ;  /* 0x0000000000017941 */ /* 0x000fea0003800000 */
.L_x_229:
        /* <DEDUP_REMOVED lines=9> */
.L_x_232:
[----:B------:R-:W-:Y:S05]  /*7000*/  BSYNC B1 ;  /* 0x0000000000017941 */ /* 0x000fea0003800000 */
.L_x_231:
        /* <DEDUP_REMOVED lines=9> */
.L_x_234:
[----:B------:R-:W-:Y:S05]  /*70a0*/  BSYNC B1 ;  /* 0x0000000000017941 */ /* 0x000fea0003800000 */
.L_x_233:
        /* <DEDUP_REMOVED lines=9> */
.L_x_236:
[----:B------:R-:W-:Y:S05]  /*7140*/  BSYNC B1 ;  /* 0x0000000000017941 */ /* 0x000fea0003800000 */
.L_x_235:
        /* <DEDUP_REMOVED lines=9> */
.L_x_238:
[----:B------:R-:W-:Y:S05]  /*71e0*/  BSYNC B1 ;  /* 0x0000000000017941 */ /* 0x000fea0003800000 */
.L_x_237:
        /* <DEDUP_REMOVED lines=9> */
.L_x_240:
[----:B------:R-:W-:Y:S05]  /*7280*/  BSYNC B1 ;  /* 0x0000000000017941 */ /* 0x000fea0003800000 */
.L_x_239:
        /* <DEDUP_REMOVED lines=9> */
.L_x_242:
[----:B------:R-:W-:Y:S05]  /*7320*/  BSYNC B1 ;  /* 0x0000000000017941 */ /* 0x000fea0003800000 */
.L_x_241:
        /* <DEDUP_REMOVED lines=9> */
.L_x_244:
[----:B------:R-:W-:Y:S05]  /*73c0*/  BSYNC B1 ;  /* 0x0000000000017941 */ /* 0x000fea0003800000 */
.L_x_243:
        /* <DEDUP_REMOVED lines=9> */
.L_x_246:
[----:B------:R-:W-:Y:S05]  /*7460*/  BSYNC B1 ;  /* 0x0000000000017941 */ /* 0x000fea0003800000 */
.L_x_245:
        /* <DEDUP_REMOVED lines=9> */
.L_x_248:
[----:B------:R-:W-:Y:S05]  /*7500*/  BSYNC B1 ;  /* 0x0000000000017941 */ /* 0x000fea0003800000 */
.L_x_247:
        /* <DEDUP_REMOVED lines=9> */
.L_x_250:
[----:B------:R-:W-:Y:S05]  /*75a0*/  BSYNC B1 ;  /* 0x0000000000017941 */ /* 0x000fea0003800000 */
.L_x_249:
        /* <DEDUP_REMOVED lines=9> */
.L_x_252:
[----:B------:R-:W-:Y:S05]  /*7640*/  BSYNC B1 ;  /* 0x0000000000017941 */ /* 0x000fea0003800000 */
.L_x_251:
        /* <DEDUP_REMOVED lines=9> */
.L_x_254:
[----:B------:R-:W-:Y:S05]  /*76e0*/  BSYNC B1 ;  /* 0x0000000000017941 */ /* 0x000fea0003800000 */
.L_x_253:
        /* <DEDUP_REMOVED lines=9> */
.L_x_256:
[----:B------:R-:W-:Y:S05]  /*7780*/  BSYNC B1 ;  /* 0x0000000000017941 */ /* 0x000fea0003800000 */
.L_x_255:
        /* <DEDUP_REMOVED lines=9> */
.L_x_258:
[----:B------:R-:W-:Y:S05]  /*7820*/  BSYNC B1 ;  /* 0x0000000000017941 */ /* 0x000fea0003800000 */
.L_x_257:
        /* <DEDUP_REMOVED lines=9> */
.L_x_260:
[----:B------:R-:W-:Y:S05]  /*78c0*/  BSYNC B1 ;  /* 0x0000000000017941 */ /* 0x000fea0003800000 */
.L_x_259:
        /* <DEDUP_REMOVED lines=9> */
.L_x_262:
[----:B------:R-:W-:Y:S05]  /*7960*/  BSYNC B1 ;  /* 0x0000000000017941 */ /* 0x000fea0003800000 */
.L_x_261:
        /* <DEDUP_REMOVED lines=9> */
.L_x_264:
[----:B------:R-:W-:Y:S05]  /*7a00*/  BSYNC B1 ;  /* 0x0000000000017941 */ /* 0x000fea0003800000 */
.L_x_263:
        /* <DEDUP_REMOVED lines=9> */
.L_x_266:
[----:B------:R-:W-:Y:S05]  /*7aa0*/  BSYNC B1 ;  /* 0x0000000000017941 */ /* 0x000fea0003800000 */
.L_x_265:
        /* <DEDUP_REMOVED lines=9> */
.L_x_268:
[----:B------:R-:W-:Y:S05]  /*7b40*/  BSYNC B1 ;  /* 0x0000000000017941 */ /* 0x000fea0003800000 */
.L_x_267:
        /* <DEDUP_REMOVED lines=9> */
.L_x_270:
[----:B------:R-:W-:Y:S05]  /*7be0*/  BSYNC B1 ;  /* 0x0000000000017941 */ /* 0x000fea0003800000 */
.L_x_269:
        /* <DEDUP_REMOVED lines=9> */
.L_x_272:
[----:B------:R-:W-:Y:S05]  /*7c80*/  BSYNC B1 ;  /* 0x0000000000017941 */ /* 0x000fea0003800000 */
.L_x_271:
        /* <DEDUP_REMOVED lines=9> */
.L_x_274:
[----:B------:R-:W-:Y:S05]  /*7d20*/  BSYNC B1 ;  /* 0x0000000000017941 */ /* 0x000fea0003800000 */
.L_x_273:
        /* <DEDUP_REMOVED lines=9> */
.L_x_276:
[----:B------:R-:W-:Y:S05]  /*7dc0*/  BSYNC B1 ;  /* 0x0000000000017941 */ /* 0x000fea0003800000 */
.L_x_275:
        /* <DEDUP_REMOVED lines=9> */
.L_x_278:
[----:B------:R-:W-:Y:S05]  /*7e60*/  BSYNC B1 ;  /* 0x0000000000017941 */ /* 0x000fea0003800000 */
.L_x_277:
        /* <DEDUP_REMOVED lines=9> */
.L_x_280:
[----:B------:R-:W-:Y:S05]  /*7f00*/  BSYNC B1 ;  /* 0x0000000000017941 */ /* 0x000fea0003800000 */
.L_x_279:
        /* <DEDUP_REMOVED lines=9> */
.L_x_282:
[----:B------:R-:W-:Y:S05]  /*7fa0*/  BSYNC B1 ;  /* 0x0000000000017941 */ /* 0x000fea0003800000 */
.L_x_281:
[----:B01---5:R-:W-:Y:S01]  /*7fb0*/  IMAD.U32 R4, R168, 0x10000, RZ ;  /* 0x00010000a8047824 */ /* 0x023fe200078e00ff */
        /* <DEDUP_REMOVED lines=8> */
.L_x_284:
[----:B------:R-:W-:Y:S05]  /*8040*/  BSYNC B1 ;  /* 0x0000000000017941 */ /* 0x000fea0003800000 */
.L_x_283:
[----:B0----5:R-:W-:Y:S01]  /*8050*/  IMAD.U32 R4, R168, 0x10000, RZ ;  /* 0x00010000a8047824 */ /* 0x021fe200078e00ff */
        /* <DEDUP_REMOVED lines=11> */
.L_x_286:
[----:B------:R-:W-:Y:S05]  /*8110*/  BSYNC B1 ;  /* 0x0000000000017941 */ /* 0x000fea0003800000 */
.L_x_285:
[----:B------:R-:W-:Y:S05]  /*8120*/  @!P1 BRA `(.L_x_287) ;  /* 0x00000024003c9947 */ /* 0x000fea0003800000 */
[----:B-----5:R-:W-:-:S04]  /*8130*/  IMAD.U32 R168, R168, 0x10000, RZ ;  /* 0x00010000a8a87824 */ /* 0x020fc800078e00ff */
[----:B------:R-:W-:-:S04]  /*8140*/  FMUL R168, R168, R155 ;  /* 0x0000009ba8a87220 */ /* 0x000fc80000400000 */
[----:B------:R-:W-:-:S05]  /*8150*/  FFMA R168, R87, R154, R168 ;  /* 0x0000009a57a87223 */ /* 0x000fca00000000a8 */
[----:B------:R-:W-:-:S05]  /*8160*/  F2FP.BF16.F32.PACK_AB R168, RZ, R168 ;  /* 0x000000a8ffa8723e */ /* 0x000fca00000010ff */
[----:B------:R0:W-:Y:S01]  /*8170*/  STG.E.U16 desc[UR36][R10.64+0xf2], R168 ;  /* 0x0000f2a80a007986 */ /* 0x0001e2000c101524 */
[----:B------:R-:W-:Y:S05]  /*8180*/  BRA `(.L_x_287) ;  /* 0x0000002400247947 */ /* 0x000fea0003800000 */
.L_x_36:
[----:B------:R-:W-:Y:S01]  /*8190*/  ULDC.64 UR4, c[0x0][0x5c0] ;  /* 0x0001700000047ab9 */ /* 0x000fe20000000a00 */
[----:B------:R-:W-:Y:S01]  /*81a0*/  ISETP.GT.AND P4, PT, R0, 0x1, P2 ;  /* 0x000000010000780c */ /* 0x000fe20001784270 */
[-C--:B------:R-:W-:Y:S01]  /*81b0*/  FMUL R88, R88, R154.reuse ;  /* 0x0000009a58587220 */ /* 0x080fe20000400000 */
[----:B------:R-:W-:Y:S01]  /*81c0*/  LEA R6, P1, R166, UR4, 0x1 ;  /* 0x00000004a6067c11 */ /* 0x000fe2000f8208ff */
[-C--:B------:R-:W-:Y:S01]  /*81d0*/  FMUL R89, R89, R154.reuse ;  /* 0x0000009a59597220 */ /* 0x080fe20000400000 */
[----:B------:R-:W-:Y:S02]  /*81e0*/  IMAD.SHL.U32 R11, R4, 0x10, RZ ;  /* 0x00000010040b7824 */ /* 0x000fe400078e00ff */
[-C--:B------:R-:W-:Y:S01]  /*81f0*/  FMUL R90, R90, R154.reuse ;  /* 0x0000009a5a5a7220 */ /* 0x080fe20000400000 */
[----:B------:R-:W-:Y:S01]  /*8200*/  LEA.HI.X R7, R166, UR5, R171, 0x1, P1 ;  /* 0x00000005a6077c11 */ /* 0x000fe200088f0cab */
[----:B------:R-:W-:Y:S01]  /*8210*/  FMUL R91, R91, R154 ;  /* 0x0000009a5b5b7220 */ /* 0x000fe20000400000 */
[----:B------:R-:W-:Y:S01]  /*8220*/  F2FP.BF16.F32.PACK_AB R88, RZ, R88 ;  /* 0x00000058ff58723e */ /* 0x000fe200000010ff */
[-C--:B------:R-:W-:Y:S01]  /*8230*/  FMUL R92, R92, R154.reuse ;  /* 0x0000009a5c5c7220 */ /* 0x080fe20000400000 */
[----:B------:R-:W-:Y:S01]  /*8240*/  ISETP.GT.AND P1, PT, R157, 0x8, PT ;  /* 0x000000089d00780c */ /* 0x000fe20003f24270 */
[-C--:B------:R-:W-:Y:S01]  /*8250*/  FMUL R93, R93, R154.reuse ;  /* 0x0000009a5d5d7220 */ /* 0x080fe20000400000 */
[----:B------:R-:W-:Y:S01]  /*8260*/  F2FP.BF16.F32.PACK_AB R89, RZ, R89 ;  /* 0x00000059ff59723e */ /* 0x000fe200000010ff */
[----:B------:R-:W-:Y:S01]  /*8270*/  @P0 STG.E.U16 desc[UR36][R6.64], R88 ;  /* 0x0000005806000986 */ /* 0x000fe2000c101524 */
[----:B------:R-:W-:Y:S01]  /*8280*/  ISETP.GT.AND P3, PT, R0, RZ, P1 ;  /* 0x000000ff0000720c */ /* 0x000fe20000f64270 */
[-C--:B------:R-:W-:Y:S01]  /*8290*/  FMUL R94, R94, R154.reuse ;  /* 0x0000009a5e5e7220 */ /* 0x080fe20000400000 */
[----:B------:R-:W-:Y:S01]  /*82a0*/  ISETP.GT.AND P0, PT, R0, 0x1, P1 ;  /* 0x000000010000780c */ /* 0x000fe20000f04270 */
[----:B------:R-:W-:Y:S01]  /*82b0*/  @P4 STG.E.U16 desc[UR36][R6.64+0x2], R89 ;  /* 0x0000025906004986 */ /* 0x000fe2000c101524 */
[----:B------:R-:W-:Y:S01]  /*82c0*/  SHF.L.U64.HI R9, R4, 0x4, R5 ;  /* 0x0000000404097819 */ /* 0x000fe20000010205 */
[----:B------:R-:W-:Y:S01]  /*82d0*/  FMUL R95, R95, R154 ;  /* 0x0000009a5f5f7220 */ /* 0x000fe20000400000 */
[----:B------:R-:W-:Y:S01]  /*82e0*/  IADD3 R12, P4, R11, R6, RZ ;  /* 0x000000060b0c7210 */ /* 0x000fe20007f9e0ff */
[----:B------:R-:W-:Y:S01]  /*82f0*/  FMUL R96, R96, R154 ;  /* 0x0000009a60607220 */ /* 0x000fe20000400000 */
[----:B------:R-:W-:Y:S01]  /*8300*/  F2FP.BF16.F32.PACK_AB R90, RZ, R90 ;  /* 0x0000005aff5a723e */ /* 0x000fe200000010ff */
[-C--:B------:R-:W-:Y:S01]  /*8310*/  FMUL R97, R97, R154.reuse ;  /* 0x0000009a61617220 */ /* 0x080fe20000400000 */
[----:B------:R-:W-:Y:S01]  /*8320*/  F2FP.BF16.F32.PACK_AB R91, RZ, R91 ;  /* 0x0000005bff5b723e */ /* 0x000fe200000010ff */
[----:B------:R-:W-:Y:S01]  /*8330*/  IMAD.X R13, R9, 0x1, R7, P4 ;  /* 0x00000001090d7824 */ /* 0x000fe200020e0607 */
[----:B------:R-:W-:Y:S01]  /*8340*/  ISETP.GT.AND P4, PT, R0, 0x9, P2 ;  /* 0x000000090000780c */ /* 0x000fe20001784270 */
[----:B------:R-:W-:Y:S01]  /*8350*/  FMUL R98, R98, R154 ;  /* 0x0000009a62627220 */ /* 0x000fe20000400000 */
[----:B------:R-:W-:Y:S01]  /*8360*/  F2FP.BF16.F32.PACK_AB R92, RZ, R92 ;  /* 0x0000005cff5c723e */ /* 0x000fe200000010ff */
[-C--:B------:R-:W-:Y:S01]  /*8370*/  FMUL R99, R99, R154.reuse ;  /* 0x0000009a63637220 */ /* 0x080fe20000400000 */
[----:B------:R-:W-:Y:S01]  /*8380*/  @P3 STG.E.U16 desc[UR36][R12.64], R90 ;  /* 0x0000005a0c003986 */ /* 0x000fe2000c101524 */
[----:B------:R-:W-:Y:S01]  /*8390*/  ISETP.GT.AND P3, PT, R0, 0x8, P2 ;  /* 0x000000080000780c */ /* 0x000fe20001764270 */
[-C--:B------:R-:W-:Y:S01]  /*83a0*/  FMUL R100, R100, R154.reuse ;  /* 0x0000009a64647220 */ /* 0x080fe20000400000 */
[----:B------:R-:W-:Y:S01]  /*83b0*/  F2FP.BF16.F32.PACK_AB R93, RZ, R93 ;  /* 0x0000005dff5d723e */ /* 0x000fe200000010ff */
[----:B------:R-:W-:Y:S01]  /*83c0*/  @P0 STG.E.U16 desc[UR36][R12.64+0x2], R91 ;  /* 0x0000025b0c000986 */ /* 0x000fe2000c101524 */
[----:B------:R-:W-:Y:S01]  /*83d0*/  ISETP.GT.AND P0, PT, R0, 0x8, P1 ;  /* 0x000000080000780c */ /* 0x000fe20000f04270 */
[----:B------:R-:W-:Y:S01]  /*83e0*/  FMUL R101, R101, R154 ;  /* 0x0000009a65657220 */ /* 0x000fe20000400000 */
[----:B------:R-:W-:Y:S01]  /*83f0*/  F2FP.BF16.F32.PACK_AB R94, RZ, R94 ;  /* 0x0000005eff5e723e */ /* 0x000fe200000010ff */
[-C--:B------:R-:W-:Y:S01]  /*8400*/  FMUL R102, R102, R154.reuse ;  /* 0x0000009a66667220 */ /* 0x080fe20000400000 */
[----:B------:R-:W-:Y:S01]  /*8410*/  F2FP.BF16.F32.PACK_AB R95, RZ, R95 ;  /* 0x0000005fff5f723e */ /* 0x000fe200000010ff */
[----:B------:R-:W-:Y:S01]  /*8420*/  FMUL R103, R103, R154 ;  /* 0x0000009a67677220 */ /* 0x000fe20000400000 */
[----:B------:R-:W-:Y:S01]  /*8430*/  F2FP.BF16.F32.PACK_AB R96, RZ, R96 ;  /* 0x00000060ff60723e */ /* 0x000fe200000010ff */
[-C--:B------:R-:W-:Y:S01]  /*8440*/  FMUL R104, R104, R154.reuse ;  /* 0x0000009a68687220 */ /* 0x080fe20000400000 */
[----:B------:R-:W-:Y:S01]  /*8450*/  F2FP.BF16.F32.PACK_AB R97, RZ, R97 ;  /* 0x00000061ff61723e */ /* 0x000fe200000010ff */
[----:B------:R-:W-:Y:S01]  /*8460*/  @P3 STG.E.U16 desc[UR36][R6.64+0x10], R92 ;  /* 0x0000105c06003986 */ /* 0x000fe2000c101524 */
[C---:B------:R-:W-:Y:S01]  /*8470*/  ISETP.GT.AND P3, PT, R0.reuse, 0x9, P1 ;  /* 0x000000090000780c */ /* 0x040fe20000f64270 */
[----:B------:R-:W-:Y:S01]  /*8480*/  FMUL R105, R105, R154 ;  /* 0x0000009a69697220 */ /* 0x000fe20000400000 */
[----:B------:R-:W-:Y:S01]  /*8490*/  F2FP.BF16.F32.PACK_AB R98, RZ, R98 ;  /* 0x00000062ff62723e */ /* 0x000fe200000010ff */
        /* <DEDUP_REMOVED lines=162> */
[----:B------:R-:W-:Y:S01]  /*8ec0*/  IMAD.SHL.U32 R15, R4, 0x100, RZ ;  /* 0x00000100040f7824 */ /* 0x000fe200078e00ff */
[----:B------:R-:W-:Y:S01]  /*8ed0*/  F2FP.BF16.F32.PACK_AB R145, RZ, R145 ;  /* 0x00000091ff91723e */ /* 0x000fe200000010ff */
[----:B------:R-:W-:Y:S01]  /*8ee0*/  @P3 STG.E.U16 desc[UR36][R6.64+0xa0], R128 ;  /* 0x0000a08006003986 */ /* 0x000fe2000c101524 */
[----:B------:R-:W-:Y:S01]  /*8ef0*/  ISETP.GT.AND P3, PT, R0, 0x51, P1 ;  /* 0x000000510000780c */ /* 0x000fe20000f64270 */
[----:B------:R-:W-:Y:S01]  /*8f00*/  FMUL R24, R24, R154 ;  /* 0x0000009a18187220 */ /* 0x000fe20000400000 */
[----:B------:R-:W-:Y:S01]  /*8f10*/  F2FP.BF16.F32.PACK_AB R146, RZ, R146 ;  /* 0x00000092ff92723e */ /* 0x000fe200000010ff */
[----:B------:R-:W-:Y:S01]  /*8f20*/  @P4 STG.E.U16 desc[UR36][R6.64+0xa2], R129 ;  /* 0x0000a28106004986 */ /* 0x000fe2000c101524 */
[C---:B------:R-:W-:Y:S01]  /*8f30*/  ISETP.GT.AND P4, PT, R0.reuse, 0x58, P2 ;  /* 0x000000580000780c */ /* 0x040fe20001784270 */
        /* <DEDUP_REMOVED lines=18> */
[-C--:B------:R-:W-:Y:S01]  /*9060*/  FMUL R30, R30, R154.reuse ;  /* 0x0000009a1e1e7220 */ /* 0x080fe20000400000 */
[----:B------:R-:W-:Y:S01]  /*9070*/  SHF.L.U64.HI R5, R4, 0x8, R5 ;  /* 0x0000000804057819 */ /* 0x000fe20000010205 */
[----:B------:R-:W-:Y:S01]  /*9080*/  FMUL R31, R31, R154 ;  /* 0x0000009a1f1f7220 */ /* 0x000fe20000400000 */
[----:B------:R-:W-:Y:S01]  /*9090*/  F2FP.BF16.F32.PACK_AB R24, RZ, R24 ;  /* 0x00000018ff18723e */ /* 0x000fe200000010ff */
[----:B------:R-:W-:Y:S01]  /*90a0*/  @P3 STG.E.U16 desc[UR36][R12.64+0xb0], R134 ;  /* 0x0000b0860c003986 */ /* 0x000fe2000c101524 */
[----:B------:R-:W-:Y:S01]  /*90b0*/  ISETP.GT.AND P3, PT, R0, 0x61, P2 ;  /* 0x000000610000780c */ /* 0x000fe20001764270 */
        /* <DEDUP_REMOVED lines=43> */
[C---:B------:R-:W-:Y:S01]  /*9370*/  ISETP.GT.AND P2, PT, R0.reuse, 0x79, P2 ;  /* 0x000000790000780c */ /* 0x040fe20001744270 */
        /* <DEDUP_REMOVED lines=10> */
[-C--:B------:R-:W-:Y:S01]  /*9420*/  FMUL R48, R48, R154.reuse ;  /* 0x0000009a30307220 */ /* 0x080fe20000400000 */
[----:B------:R-:W-:Y:S01]  /*9430*/  F2FP.BF16.F32.PACK_AB R41, RZ, R41 ;  /* 0x00000029ff29723e */ /* 0x000fe200000010ff */
[----:B------:R-:W-:Y:S01]  /*9440*/  FMUL R49, R49, R154 ;  /* 0x0000009a31317220 */ /* 0x000fe20000400000 */
[----:B------:R-:W-:Y:S01]  /*9450*/  F2FP.BF16.F32.PACK_AB R40, RZ, R40 ;  /* 0x00000028ff28723e */ /* 0x000fe200000010ff */
[----:B------:R-:W-:Y:S01]  /*9460*/  @P4 STG.E.U16 desc[UR36][R12.64+0xe0], R146 ;  /* 0x0000e0920c004986 */ /* 0x000fe2000c101524 */
[----:B------:R-:W-:Y:S01]  /*9470*/  F2FP.BF16.F32.PACK_AB R42, RZ, R42 ;  /* 0x0000002aff2a723e */ /* 0x000fe200000010ff */
[-C--:B------:R-:W-:Y:S01]  /*9480*/  FMUL R50, R50, R154.reuse ;  /* 0x0000009a32327220 */ /* 0x080fe20000400000 */
[----:B------:R-:W-:Y:S01]  /*9490*/  F2FP.BF16.F32.PACK_AB R43, RZ, R43 ;  /* 0x0000002bff2b723e */ /* 0x000fe200000010ff */
[----:B------:R-:W-:Y:S01]  /*94a0*/  @P0 STG.E.U16 desc[UR36][R12.64+0xe2], R147 ;  /* 0x0000e2930c000986 */ /* 0x000fe2000c101524 */
[C---:B------:R-:W-:Y:S01]  /*94b0*/  ISETP.GT.AND P0, PT, R0.reuse, 0x78, P1 ;  /* 0x000000780000780c */ /* 0x040fe20000f04270 */
[----:B------:R-:W-:Y:S01]  /*94c0*/  FMUL R51, R51, R154 ;  /* 0x0000009a33337220 */ /* 0x000fe20000400000 */
[----:B------:R-:W-:Y:S01]  /*94d0*/  ISETP.GT.AND P1, PT, R0, 0x79, P1 ;  /* 0x000000790000780c */ /* 0x000fe20000f24270 */
[----:B------:R-:W-:Y:S01]  /*94e0*/  @P3 STG.E.U16 desc[UR36][R6.64+0xf0], R148 ;  /* 0x0000f09406003986 */ /* 0x000fe2000c101524 */
[----:B------:R-:W-:Y:S01]  /*94f0*/  IADD3 R14, P3, P4, R11, R6, R15 ;  /* 0x000000060b0e7210 */ /* 0x000fe20007c7e00f */
[----:B------:R-:W-:Y:S01]  /*9500*/  FMUL R52, R52, R154 ;  /* 0x0000009a34347220 */ /* 0x000fe20000400000 */
[----:B------:R-:W-:Y:S01]  /*9510*/  F2FP.BF16.F32.PACK_AB R44, RZ, R44 ;  /* 0x0000002cff2c723e */ /* 0x000fe200000010ff */
[----:B------:R0:W-:Y:S01]  /*9520*/  @P2 STG.E.U16 desc[UR36][R6.64+0xf2], R149 ;  /* 0x0000f29506002986 */ /* 0x0001e2000c101524 */
[----:B------:R-:W-:Y:S01]  /*9530*/  IADD3 R4, P2, R15, R6, RZ ;  /* 0x000000060f047210 */ /* 0x000fe20007f5e0ff */
[-C--:B------:R-:W-:Y:S01]  /*9540*/  FMUL R53, R53, R154.reuse ;  /* 0x0000009a35357220 */ /* 0x080fe20000400000 */
[----:B------:R-:W-:Y:S01]  /*9550*/  IADD3.X R15, R9, R7, R5, P3, P4 ;  /* 0x00000007090f7210 */ /* 0x000fe20001fe8405 */
[-C--:B------:R-:W-:Y:S01]  /*9560*/  FMUL R54, R54, R154.reuse ;  /* 0x0000009a36367220 */ /* 0x080fe20000400000 */
[C---:B------:R-:W-:Y:S01]  /*9570*/  ISETP.GT.AND P3, PT, R157.reuse, 0x88, PT ;  /* 0x000000889d00780c */ /* 0x040fe20003f64270 */
[----:B------:R-:W-:Y:S01]  /*9580*/  @P0 STG.E.U16 desc[UR36][R12.64+0xf0], R150 ;  /* 0x0000f0960c000986 */ /* 0x000fe2000c101524 */
[----:B------:R-:W-:Y:S01]  /*9590*/  ISETP.GT.AND P0, PT, R157, 0x80, PT ;  /* 0x000000809d00780c */ /* 0x000fe20003f04270 */
[----:B------:R-:W-:Y:S01]  /*95a0*/  IMAD.X R5, R5, 0x1, R7, P2 ;  /* 0x0000000105057824 */ /* 0x000fe200010e0607 */
[C---:B------:R-:W-:Y:S01]  /*95b0*/  ISETP.GT.AND P2, PT, R0.reuse, RZ, P3 ;  /* 0x000000ff0000720c */ /* 0x040fe20001f44270 */
[----:B------:R-:W-:Y:S01]  /*95c0*/  @P1 STG.E.U16 desc[UR36][R12.64+0xf2], R151 ;  /* 0x0000f2970c001986 */ /* 0x000fe2000c101524 */
[C---:B------:R-:W-:Y:S01]  /*95d0*/  ISETP.GT.AND P1, PT, R0.reuse, RZ, P0 ;  /* 0x000000ff0000720c */ /* 0x040fe20000724270 */
[-C--:B------:R-:W-:Y:S01]  /*95e0*/  FMUL R55, R55, R154.reuse ;  /* 0x0000009a37377220 */ /* 0x080fe20000400000 */
[----:B------:R-:W-:Y:S01]  /*95f0*/  ISETP.GT.AND P4, PT, R0, 0x1, P0 ;  /* 0x000000010000780c */ /* 0x000fe20000784270 */
[-C--:B------:R-:W-:Y:S01]  /*9600*/  FMUL R56, R56, R154.reuse ;  /* 0x0000009a38387220 */ /* 0x080fe20000400000 */
[----:B------:R-:W-:Y:S01]  /*9610*/  F2FP.BF16.F32.PACK_AB R45, RZ, R45 ;  /* 0x0000002dff2d723e */ /* 0x000fe200000010ff */
[----:B------:R-:W-:Y:S01]  /*9620*/  FMUL R57, R57, R154 ;  /* 0x0000009a39397220 */ /* 0x000fe20000400000 */
[----:B------:R-:W-:Y:S01]  /*9630*/  F2FP.BF16.F32.PACK_AB R46, RZ, R46 ;  /* 0x0000002eff2e723e */ /* 0x000fe200000010ff */
[-C--:B------:R-:W-:Y:S01]  /*9640*/  FMUL R58, R58, R154.reuse ;  /* 0x0000009a3a3a7220 */ /* 0x080fe20000400000 */
[----:B------:R-:W-:Y:S01]  /*9650*/  F2FP.BF16.F32.PACK_AB R47, RZ, R47 ;  /* 0x0000002fff2f723e */ /* 0x000fe200000010ff */
[----:B------:R-:W-:Y:S01]  /*9660*/  FMUL R59, R59, R154 ;  /* 0x0000009a3b3b7220 */ /* 0x000fe20000400000 */
[----:B------:R-:W-:Y:S01]  /*9670*/  F2FP.BF16.F32.PACK_AB R48, RZ, R48 ;  /* 0x00000030ff30723e */ /* 0x000fe200000010ff */
[----:B------:R-:W-:Y:S01]  /*9680*/  FMUL R60, R60, R154 ;  /* 0x0000009a3c3c7220 */ /* 0x000fe20000400000 */
[----:B------:R-:W-:Y:S01]  /*9690*/  F2FP.BF16.F32.PACK_AB R49, RZ, R49 ;  /* 0x00000031ff31723e */ /* 0x000fe200000010ff */
[----:B------:R-:W-:Y:S01]  /*96a0*/  @P1 STG.E.U16 desc[UR36][R4.64], R24 ;  /* 0x0000001804001986 */ /* 0x000fe2000c101524 */
[----:B0-----:R-:W-:Y:S01]  /*96b0*/  IADD3 R6, P1, R11, R4, RZ ;  /* 0x000000040b067210 */ /* 0x001fe20007f3e0ff */
[----:B------:R-:W-:Y:S01]  /*96c0*/  FMUL R61, R61, R154 ;  /* 0x0000009a3d3d7220 */ /* 0x000fe20000400000 */
[----:B------:R-:W-:Y:S01]  /*96d0*/  F2FP.BF16.F32.PACK_AB R50, RZ, R50 ;  /* 0x00000032ff32723e */ /* 0x000fe200000010ff */
[----:B------:R-:W-:Y:S01]  /*96e0*/  @P4 STG.E.U16 desc[UR36][R4.64+0x2], R25 ;  /* 0x0000021904004986 */ /* 0x000fe2000c101524 */
[C---:B------:R-:W-:Y:S01]  /*96f0*/  ISETP.GT.AND P4, PT, R0.reuse, 0x1, P3 ;  /* 0x000000010000780c */ /* 0x040fe20001f84270 */
[--C-:B------:R-:W-:Y:S01]  /*9700*/  IMAD.X R7, R9, 0x1, R5.reuse, P1 ;  /* 0x0000000109077824 */ /* 0x100fe200008e0605 */
[----:B------:R-:W-:Y:S01]  /*9710*/  ISETP.GT.AND P1, PT, R0, 0x8, P0 ;  /* 0x000000080000780c */ /* 0x000fe20000724270 */
[-C--:B------:R-:W-:Y:S01]  /*9720*/  FMUL R62, R62, R154.reuse ;  /* 0x0000009a3e3e7220 */ /* 0x080fe20000400000 */
[----:B------:R-:W-:Y:S01]  /*9730*/  F2FP.BF16.F32.PACK_AB R51, RZ, R51 ;  /* 0x00000033ff33723e */ /* 0x000fe200000010ff */
[-C--:B------:R-:W-:Y:S01]  /*9740*/  FMUL R63, R63, R154.reuse ;  /* 0x0000009a3f3f7220 */ /* 0x080fe20000400000 */
[----:B------:R-:W-:Y:S01]  /*9750*/  @P2 STG.E.U16 desc[UR36][R6.64], R26 ;  /* 0x0000001a06002986 */ /* 0x000fe2000c101524 */
[----:B------:R-:W-:Y:S01]  /*9760*/  ISETP.GT.AND P2, PT, R0, 0x9, P0 ;  /* 0x000000090000780c */ /* 0x000fe20000744270 */
[----:B------:R-:W-:Y:S01]  /*9770*/  FMUL R64, R64, R154 ;  /* 0x0000009a40407220 */ /* 0x000fe20000400000 */
[----:B------:R-:W-:Y:S01]  /*9780*/  F2FP.BF16.F32.PACK_AB R52, RZ, R52 ;  /* 0x00000034ff34723e */ /* 0x000fe200000010ff */
[-C--:B------:R-:W-:Y:S01]  /*9790*/  FMUL R65, R65, R154.reuse ;  /* 0x0000009a41417220 */ /* 0x080fe20000400000 */
[----:B------:R-:W-:Y:S01]  /*97a0*/  F2FP.BF16.F32.PACK_AB R53, RZ, R53 ;  /* 0x00000035ff35723e */ /* 0x000fe200000010ff */
[----:B------:R-:W-:Y:S01]  /*97b0*/  FMUL R66, R66, R154 ;  /* 0x0000009a42427220 */ /* 0x000fe20000400000 */
[----:B------:R0:W-:Y:S01]  /*97c0*/  @P4 STG.E.U16 desc[UR36][R6.64+0x2], R27 ;  /* 0x0000021b06004986 */ /* 0x0001e2000c101524 */
[----:B------:R-:W-:Y:S01]  /*97d0*/  IADD3 R8, P4, R11, R4, RZ ;  /* 0x000000040b087210 */ /* 0x000fe20007f9e0ff */
[----:B------:R-:W-:Y:S01]  /*97e0*/  FMUL R67, R67, R154 ;  /* 0x0000009a43437220 */ /* 0x000fe20000400000 */
[----:B------:R-:W-:Y:S01]  /*97f0*/  F2FP.BF16.F32.PACK_AB R54, RZ, R54 ;  /* 0x00000036ff36723e */ /* 0x000fe200000010ff */
[----:B------:R-:W-:Y:S01]  /*9800*/  @P1 STG.E.U16 desc[UR36][R4.64+0x10], R28 ;  /* 0x0000101c04001986 */ /* 0x000fe2000c101524 */
[C---:B------:R-:W-:Y:S01]  /*9810*/  ISETP.GT.AND P1, PT, R0.reuse, 0x8, P3 ;  /* 0x000000080000780c */ /* 0x040fe20001f24270 */
[----:B------:R-:W-:Y:S01]  /*9820*/  IMAD.X R9, R9, 0x1, R5, P4 ;  /* 0x0000000109097824 */ /* 0x000fe200020e0605 */
[C---:B------:R-:W-:Y:S01]  /*9830*/  ISETP.GT.AND P4, PT, R0.reuse, 0x9, P3 ;  /* 0x000000090000780c */ /* 0x040fe20001f84270 */
[----:B------:R-:W-:Y:S01]  /*9840*/  @P2 STG.E.U16 desc[UR36][R4.64+0x12], R29 ;  /* 0x0000121d04002986 */ /* 0x000fe2000c101524 */
        /* <DEDUP_REMOVED lines=25> */
[----:B------:R-:W-:Y:S01]  /*99e0*/  FMUL R76, R76, R154 ;  /* 0x0000009a4c4c7220 */ /* 0x000fe20000400000 */
[----:B------:R-:W-:Y:S01]  /*99f0*/  F2FP.BF16.F32.PACK_AB R63, RZ, R63 ;  /* 0x0000003fff3f723e */ /* 0x000fe200000010ff */
[--C-:B0-----:R-:W-:Y:S01]  /*9a00*/  @P4 IMAD.MOV.U32 R6, RZ, RZ, R14.reuse ;  /* 0x000000ffff064224 */ /* 0x101fe200078e000e */
[----:B------:R-:W-:Y:S01]  /*9a10*/  F2FP.BF16.F32.PACK_AB R64, RZ, R64 ;  /* 0x00000040ff40723e */ /* 0x000fe200000010ff */
[--C-:B------:R-:W-:Y:S01]  /*9a20*/  @P4 IMAD.MOV.U32 R7, RZ, RZ, R15.reuse ;  /* 0x000000ffff074224 */ /* 0x100fe200078e000f */
[----:B------:R-:W-:Y:S01]  /*9a30*/  F2FP.BF16.F32.PACK_AB R65, RZ, R65 ;  /* 0x00000041ff41723e */ /* 0x000fe200000010ff */
[----:B------:R-:W-:Y:S01]  /*9a40*/  FMUL R77, R77, R154 ;  /* 0x0000009a4d4d7220 */ /* 0x000fe20000400000 */
[----:B------:R-:W-:Y:S01]  /*9a50*/  F2FP.BF16.F32.PACK_AB R66, RZ, R66 ;  /* 0x00000042ff42723e */ /* 0x000fe200000010ff */
[-C--:B------:R-:W-:Y:S01]  /*9a60*/  FMUL R78, R78, R154.reuse ;  /* 0x0000009a4e4e7220 */ /* 0x080fe20000400000 */
[----:B------:R0:W-:Y:S01]  /*9a70*/  @P4 STG.E.U16 desc[UR36][R6.64+0x20], R34 ;  /* 0x0000202206004986 */ /* 0x0001e2000c101524 */
[----:B------:R-:W-:Y:S01]  /*9a80*/  ISETP.GT.AND P4, PT, R0, 0x19, P0 ;  /* 0x000000190000780c */ /* 0x000fe20000784270 */
[-C--:B------:R-:W-:Y:S01]  /*9a90*/  FMUL R79, R79, R154.reuse ;  /* 0x0000009a4f4f7220 */ /* 0x080fe20000400000 */
[----:B------:R-:W-:Y:S01]  /*9aa0*/  F2FP.BF16.F32.PACK_AB R67, RZ, R67 ;  /* 0x00000043ff43723e */ /* 0x000fe200000010ff */
[-C--:B------:R-:W-:Y:S01]  /*9ab0*/  FMUL R80, R80, R154.reuse ;  /* 0x0000009a50507220 */ /* 0x080fe20000400000 */
[----:B------:R-:W-:Y:S01]  /*9ac0*/  F2FP.BF16.F32.PACK_AB R69, RZ, R69 ;  /* 0x00000045ff45723e */ /* 0x000fe200000010ff */
[----:B------:R-:W-:Y:S01]  /*9ad0*/  FMUL R81, R81, R154 ;  /* 0x0000009a51517220 */ /* 0x000fe20000400000 */
[----:B------:R-:W-:Y:S01]  /*9ae0*/  F2FP.BF16.F32.PACK_AB R68, RZ, R68 ;  /* 0x00000044ff44723e */ /* 0x000fe200000010ff */
[----:B------:R-:W-:Y:S01]  /*9af0*/  FMUL R82, R82, R154 ;  /* 0x0000009a52527220 */ /* 0x000fe20000400000 */
[----:B------:R-:W-:Y:S01]  /*9b00*/  F2FP.BF16.F32.PACK_AB R70, RZ, R70 ;  /* 0x00000046ff46723e */ /* 0x000fe200000010ff */
[----:B------:R-:W-:Y:S01]  /*9b10*/  FMUL R83, R83, R154 ;  /* 0x0000009a53537220 */ /* 0x000fe20000400000 */
[----:B------:R-:W-:Y:S01]  /*9b20*/  F2FP.BF16.F32.PACK_AB R71, RZ, R71 ;  /* 0x00000047ff47723e */ /* 0x000fe200000010ff */
[----:B0-----:R-:W-:Y:S01]  /*9b30*/  @P2 IMAD.MOV.U32 R6, RZ, RZ, R14 ;  /* 0x000000ffff062224 */ /* 0x001fe200078e000e */
[----:B------:R-:W-:Y:S01]  /*9b40*/  F2FP.BF16.F32.PACK_AB R72, RZ, R72 ;  /* 0x00000048ff48723e */ /* 0x000fe200000010ff */
[----:B------:R-:W-:Y:S01]  /*9b50*/  @P2 IMAD.MOV.U32 R7, RZ, RZ, R15 ;  /* 0x000000ffff072224 */ /* 0x000fe200078e000f */
        /* <DEDUP_REMOVED lines=13> */
[----:B------:R-:W-:-:S02]  /*9c30*/  ISETP.GT.AND P4, PT, R0, 0x20, P0 ;  /* 0x000000200000780c */ /* 0x000fc40000784270 */
[----:B------:R-:W-:Y:S02]  /*9c40*/  F2FP.BF16.F32.PACK_AB R77, RZ, R77 ;  /* 0x0000004dff4d723e */ /* 0x000fe400000010ff */
[----:B------:R-:W-:Y:S01]  /*9c50*/  F2FP.BF16.F32.PACK_AB R78, RZ, R78 ;  /* 0x0000004eff4e723e */ /* 0x000fe200000010ff */
[----:B0-----:R-:W-:Y:S01]  /*9c60*/  @P2 IMAD.MOV.U32 R6, RZ, RZ, R14 ;  /* 0x000000ffff062224 */ /* 0x001fe200078e000e */
[----:B------:R-:W-:Y:S02]  /*9c70*/  @P2 MOV R7, R15 ;  /* 0x0000000f00072202 */ /* 0x000fe40000000f00 */
[----:B------:R-:W-:Y:S02]  /*9c80*/  F2FP.BF16.F32.PACK_AB R79, RZ, R79 ;  /* 0x0000004fff4f723e */ /* 0x000fe400000010ff */
[----:B------:R-:W-:Y:S01]  /*9c90*/  F2FP.BF16.F32.PACK_AB R80, RZ, R80 ;  /* 0x00000050ff50723e */ /* 0x000fe200000010ff */
[----:B------:R0:W-:Y:S01]  /*9ca0*/  @P2 STG.E.U16 desc[UR36][R6.64+0x30], R38 ;  /* 0x0000302606002986 */ /* 0x0001e2000c101524 */
[----:B------:R-:W-:-:S02]  /*9cb0*/  ISETP.GT.AND P2, PT, R0, 0x21, P0 ;  /* 0x000000210000780c */ /* 0x000fc40000744270 */
[----:B------:R-:W-:Y:S02]  /*9cc0*/  F2FP.BF16.F32.PACK_AB R81, RZ, R81 ;  /* 0x00000051ff51723e */ /* 0x000fe400000010ff */
[----:B------:R-:W-:Y:S02]  /*9cd0*/  F2FP.BF16.F32.PACK_AB R82, RZ, R82 ;  /* 0x00000052ff52723e */ /* 0x000fe400000010ff */
[----:B------:R-:W-:Y:S02]  /*9ce0*/  F2FP.BF16.F32.PACK_AB R83, RZ, R83 ;  /* 0x00000053ff53723e */ /* 0x000fe400000010ff */
[----:B------:R-:W-:Y:S02]  /*9cf0*/  F2FP.BF16.F32.PACK_AB R84, RZ, R84 ;  /* 0x00000054ff54723e */ /* 0x000fe400000010ff */
[----:B------:R-:W-:Y:S01]  /*9d00*/  F2FP.BF16.F32.PACK_AB R85, RZ, R85 ;  /* 0x00000055ff55723e */ /* 0x000fe200000010ff */
[----:B0-----:R-:W-:Y:S01]  /*9d10*/  @P1 IMAD.MOV.U32 R6, RZ, RZ, R14 ;  /* 0x000000ffff061224 */ /* 0x001fe200078e000e */
[----:B------:R-:W-:Y:S01]  /*9d20*/  F2FP.BF16.F32.PACK_AB R86, RZ, R86 ;  /* 0x00000056ff56723e */ /* 0x000fe200000010ff */
[----:B------:R-:W-:Y:S01]  /*9d30*/  @P1 IMAD.MOV.U32 R7, RZ, RZ, R15 ;  /* 0x000000ffff071224 */ /* 0x000fe200078e000f */
[----:B------:R-:W-:-:S04]  /*9d40*/  F2FP.BF16.F32.PACK_AB R87, RZ, R87 ;  /* 0x00000057ff57723e */ /* 0x000fc800000010ff */
[----:B------:R0:W-:Y:S01]  /*9d50*/  @P1 STG.E.U16 desc[UR36][R6.64+0x32], R39 ;  /* 0x0000322706001986 */ /* 0x0001e2000c101524 */
[----:B------:R-:W-:-:S03]  /*9d60*/  ISETP.GT.AND P1, PT, R0, 0x20, P3 ;  /* 0x000000200000780c */ /* 0x000fc60001f24270 */
[----:B------:R-:W-:Y:S01]  /*9d70*/  @P2 STG.E.U16 desc[UR36][R4.64+0x42], R41 ;  /* 0x0000422904002986 */ /* 0x000fe2000c101524 */
[----:B------:R-:W-:-:S03]  /*9d80*/  ISETP.GT.AND P2, PT, R0, 0x21, P3 ;  /* 0x000000210000780c */ /* 0x000fc60001f44270 */
[----:B------:R-:W-:Y:S01]  /*9d90*/  @P4 STG.E.U16 desc[UR36][R4.64+0x40], R40 ;  /* 0x0000402804004986 */ /* 0x000fe2000c101524 */
[----:B------:R-:W-:-:S05]  /*9da0*/  ISETP.GT.AND P4, PT, R0, 0x28, P0 ;  /* 0x000000280000780c */ /* 0x000fca0000784270 */
[----:B0-----:R-:W-:Y:S02]  /*9db0*/  @P1 IMAD.MOV.U32 R6, RZ, RZ, R14 ;  /* 0x000000ffff061224 */ /* 0x001fe400078e000e */
[----:B------:R-:W-:-:S05]  /*9dc0*/  @P1 IMAD.MOV.U32 R7, RZ, RZ, R15 ;  /* 0x000000ffff071224 */ /* 0x000fca00078e000f */
[----:B------:R0:W-:Y:S01]  /*9dd0*/  @P1 STG.E.U16 desc[UR36][R6.64+0x40], R42 ;  /* 0x0000402a06001986 */ /* 0x0001e2000c101524 */
[----:B------:R-:W-:Y:S01]  /*9de0*/  ISETP.GT.AND P1, PT, R0, 0x29, P0 ;  /* 0x000000290000780c */ /* 0x000fe20000724270 */
[----:B0-----:R-:W-:Y:S02]  /*9df0*/  @P2 IMAD.MOV.U32 R6, RZ, RZ, R14 ;  /* 0x000000ffff062224 */ /* 0x001fe400078e000e */
[----:B------:R-:W-:-:S05]  /*9e00*/  @P2 IMAD.MOV.U32 R7, RZ, RZ, R15 ;  /* 0x000000ffff072224 */ /* 0x000fca00078e000f */
        /* <DEDUP_REMOVED lines=15> */
[----:B------:R-:W-:Y:S01]  /*9f00*/  ISETP.GT.AND P1, PT, R0, 0x31, P3 ;  /* 0x000000310000780c */ /* 0x000fe20001f24270 */
[----:B0-----:R-:W-:Y:S02]  /*9f10*/  @P2 IMAD.MOV.U32 R6, RZ, RZ, R14 ;  /* 0x000000ffff062224 */ /* 0x001fe400078e000e */
[----:B------:R-:W-:-:S06]  /*9f20*/  @P2 IMAD.MOV.U32 R7, RZ, RZ, R15 ;  /* 0x000000ffff072224 */ /* 0x000fcc00078e000f */
[----:B------:R-:W-:Y:S01]  /*9f30*/  @P4 STG.E.U16 desc[UR36][R4.64+0x62], R49 ;  /* 0x0000623104004986 */ /* 0x000fe2000c101524 */
[----:B------:R-:W-:-:S03]  /*9f40*/  ISETP.GT.AND P4, PT, R0, 0x39, P0 ;  /* 0x000000390000780c */ /* 0x000fc60000784270 */
[----:B------:R0:W-:Y:S01]  /*9f50*/  @P2 STG.E.U16 desc[UR36][R6.64+0x60], R50 ;  /* 0x0000603206002986 */ /* 0x0001e2000c101524 */
[----:B------:R-:W-:Y:S02]  /*9f60*/  ISETP.GT.AND P2, PT, R0, 0x38, P0 ;  /* 0x000000380000780c */ /* 0x000fe40000744270 */
[----:B0-----:R-:W-:Y:S01]  /*9f70*/  @P1 MOV R6, R14 ;  /* 0x0000000e00061202 */ /* 0x001fe20000000f00 */
[----:B------:R-:W-:-:S05]  /*9f80*/  @P1 IMAD.MOV.U32 R7, RZ, RZ, R15 ;  /* 0x000000ffff071224 */ /* 0x000fca00078e000f */
[----:B------:R0:W-:Y:S01]  /*9f90*/  @P1 STG.E.U16 desc[UR36][R6.64+0x62], R51 ;  /* 0x0000623306001986 */ /* 0x0001e2000c101524 */
[----:B------:R-:W-:-:S04]  /*9fa0*/  ISETP.GT.AND P1, PT, R0, 0x38, P3 ;  /* 0x000000380000780c */ /* 0x000fc80001f24270 */
[----:B------:R-:W-:Y:S01]  /*9fb0*/  @P2 STG.E.U16 desc[UR36][R4.64+0x70], R52 ;  /* 0x0000703404002986 */ /* 0x000fe2000c101524 */
[----:B------:R-:W-:-:S03]  /*9fc0*/  ISETP.GT.AND P2, PT, R0, 0x39, P3 ;  /* 0x000000390000780c */ /* 0x000fc60001f44270 */
[----:B------:R-:W-:Y:S01]  /*9fd0*/  @P4 STG.E.U16 desc[UR36][R4.64+0x72], R53 ;  /* 0x0000723504004986 */ /* 0x000fe2000c101524 */
[----:B------:R-:W-:-:S04]  /*9fe0*/  ISETP.GT.AND P4, PT, R0, 0x40, P0 ;  /* 0x000000400000780c */ /* 0x000fc80000784270 */
        /* <DEDUP_REMOVED lines=28> */
[----:B0-----:R-:W-:Y:S01]  /*a1b0*/  @P1 IMAD.MOV.U32 R6, RZ, RZ, R14 ;  /* 0x000000ffff061224 */ /* 0x001fe200078e000e */
[----:B------:R-:W-:-:S05]  /*a1c0*/  @P1 MOV R7, R15 ;  /* 0x0000000f00071202 */ /* 0x000fca0000000f00 */
        /* <DEDUP_REMOVED lines=39> */
[----:B------:R-:W-:Y:S02]  /*a440*/  ISETP.GT.AND P2, PT, R0, 0x69, P3 ;  /* 0x000000690000780c */ /* 0x000fe40001f44270 */
[----:B0-----:R-:W-:Y:S01]  /*a450*/  @P1 MOV R6, R14 ;  /* 0x0000000e00061202 */ /* 0x001fe20000000f00 */
[----:B------:R-:W-:-:S06]  /*a460*/  @P1 IMAD.MOV.U32 R7, RZ, RZ, R15 ;  /* 0x000000ffff071224 */ /* 0x000fcc00078e000f */
[----:B------:R-:W-:Y:S01]  /*a470*/  @P4 STG.E.U16 desc[UR36][R4.64+0xd2], R77 ;  /* 0x0000d24d04004986 */ /* 0x000fe2000c101524 */
[----:B------:R-:W-:-:S03]  /*a480*/  ISETP.GT.AND P4, PT, R0, 0x70, P3 ;  /* 0x000000700000780c */ /* 0x000fc60001f84270 */
[----:B------:R0:W-:Y:S01]  /*a490*/  @P1 STG.E.U16 desc[UR36][R6.64+0xd0], R78 ;  /* 0x0000d04e06001986 */ /* 0x0001e2000c101524 */
[----:B------:R-:W-:Y:S01]  /*a4a0*/  ISETP.GT.AND P1, PT, R0, 0x70, P0 ;  /* 0x000000700000780c */ /* 0x000fe20000724270 */
[----:B0-----:R-:W-:Y:S02]  /*a4b0*/  @P2 IMAD.MOV.U32 R6, RZ, RZ, R14 ;  /* 0x000000ffff062224 */ /* 0x001fe400078e000e */
[----:B------:R-:W-:-:S05]  /*a4c0*/  @P2 IMAD.MOV.U32 R7, RZ, RZ, R15 ;  /* 0x000000ffff072224 */ /* 0x000fca00078e000f */
[----:B------:R0:W-:Y:S01]  /*a4d0*/  @P2 STG.E.U16 desc[UR36][R6.64+0xd2], R79 ;  /* 0x0000d24f06002986 */ /* 0x0001e2000c101524 */
[----:B------:R-:W-:-:S04]  /*a4e0*/  ISETP.GT.AND P2, PT, R0, 0x71, P0 ;  /* 0x000000710000780c */ /* 0x000fc80000744270 */
[----:B------:R-:W-:Y:S01]  /*a4f0*/  @P1 STG.E.U16 desc[UR36][R4.64+0xe0], R80 ;  /* 0x0000e05004001986 */ /* 0x000fe2000c101524 */
[----:B------:R-:W-:Y:S01]  /*a500*/  ISETP.GT.AND P1, PT, R0, 0x71, P3 ;  /* 0x000000710000780c */ /* 0x000fe20001f24270 */
[----:B0-----:R-:W-:Y:S02]  /*a510*/  @P4 IMAD.MOV.U32 R6, RZ, RZ, R14 ;  /* 0x000000ffff064224 */ /* 0x001fe400078e000e */
[----:B------:R-:W-:-:S05]  /*a520*/  @P4 IMAD.MOV.U32 R7, RZ, RZ, R15 ;  /* 0x000000ffff074224 */ /* 0x000fca00078e000f */
[----:B------:R-:W-:Y:S01]  /*a530*/  @P2 STG.E.U16 desc[UR36][R4.64+0xe2], R81 ;  /* 0x0000e25104002986 */ /* 0x000fe2000c101524 */
[C---:B------:R-:W-:Y:S02]  /*a540*/  ISETP.GT.AND P2, PT, R0.reuse, 0x78, P0 ;  /* 0x000000780000780c */ /* 0x040fe40000744270 */
[C---:B------:R-:W-:Y:S01]  /*a550*/  ISETP.GT.AND P0, PT, R0.reuse, 0x79, P0 ;  /* 0x000000790000780c */ /* 0x040fe20000704270 */
[----:B------:R0:W-:Y:S01]  /*a560*/  @P4 STG.E.U16 desc[UR36][R6.64+0xe0], R82 ;  /* 0x0000e05206004986 */ /* 0x0001e2000c101524 */
[C---:B------:R-:W-:Y:S02]  /*a570*/  ISETP.GT.AND P4, PT, R0.reuse, 0x78, P3 ;  /* 0x000000780000780c */ /* 0x040fe40001f84270 */
[----:B------:R-:W-:Y:S01]  /*a580*/  ISETP.GT.AND P3, PT, R0, 0x79, P3 ;  /* 0x000000790000780c */ /* 0x000fe20001f64270 */
[----:B0-----:R-:W-:Y:S02]  /*a590*/  @P1 IMAD.MOV.U32 R6, RZ, RZ, R14 ;  /* 0x000000ffff061224 */ /* 0x001fe400078e000e */
[----:B------:R-:W-:-:S05]  /*a5a0*/  @P1 IMAD.MOV.U32 R7, RZ, RZ, R15 ;  /* 0x000000ffff071224 */ /* 0x000fca00078e000f */
[----:B------:R-:W-:Y:S04]  /*a5b0*/  @P1 STG.E.U16 desc[UR36][R6.64+0xe2], R83 ;  /* 0x0000e25306001986 */ /* 0x000fe8000c101524 */
[----:B------:R-:W-:Y:S04]  /*a5c0*/  @P2 STG.E.U16 desc[UR36][R4.64+0xf0], R84 ;  /* 0x0000f05404002986 */ /* 0x000fe8000c101524 */
[----:B------:R0:W-:Y:S02]  /*a5d0*/  @P0 STG.E.U16 desc[UR36][R4.64+0xf2], R85 ;  /* 0x0000f25504000986 */ /* 0x0001e4000c101524 */
[----:B0-----:R-:W-:-:S02]  /*a5e0*/  @P4 IMAD.MOV.U32 R4, RZ, RZ, R14 ;  /* 0x000000ffff044224 */ /* 0x001fc400078e000e */
[----:B------:R-:W-:-:S05]  /*a5f0*/  @P4 IMAD.MOV.U32 R5, RZ, RZ, R15 ;  /* 0x000000ffff054224 */ /* 0x000fca00078e000f */
[----:B------:R0:W-:Y:S04]  /*a600*/  @P4 STG.E.U16 desc[UR36][R4.64+0xf0], R86 ;  /* 0x0000f05604004986 */ /* 0x0001e8000c101524 */
[----:B------:R0:W-:Y:S02]  /*a610*/  @P3 STG.E.U16 desc[UR36][R14.64+0xf2], R87 ;  /* 0x0000f2570e003986 */ /* 0x0001e4000c101524 */
.L_x_287:
[----:B------:R-:W-:Y:S05]  /*a620*/  BSYNC B0 ;  /* 0x0000000000007941 */ /* 0x000fea0003800000 */
.L_x_35:
[----:B------:R-:W-:Y:S01]  /*a630*/  ULDC UR4, c[0x0][0xc] ;  /* 0x0000030000047ab9 */ /* 0x000fe20000000800 */
[----:B------:R-:W-:Y:S01]  /*a640*/  ULDC UR5, c[0x0][0x10] ;  /* 0x0000040000057ab9 */ /* 0x000fe20000000800 */
[----:B0-----:R-:W0:Y:S01]  /*a650*/  LDC R5, c[0x0][0x14] ;  /* 0x00000500ff057b82 */ /* 0x001e220000000800 */
[----:B------:R-:W-:Y:S01]  /*a660*/  UIMAD.WIDE.U32 UR4, UR4, UR5, URZ ;  /* 0x00000005040472a5 */ /* 0x000fe2000f8e003f */
[----:B------:R-:W-:Y:S01]  /*a670*/  PRMT R0, RZ, 0x7610, R0 ;  /* 0x00007610ff007816 */ /* 0x000fe20000000000 */
[----:B------:R-:W-:Y:S02]  /*a680*/  IMAD.MOV.U32 R153, RZ, RZ, -0x1 ;  /* 0xffffffffff997424 */ /* 0x000fe400078e00ff */
[----:B------:R-:W-:Y:S02]  /*a690*/  IMAD.MOV.U32 R23, RZ, RZ, -0x1 ;  /* 0xffffffffff177424 */ /* 0x000fe400078e00ff */
[----:B0-----:R-:W-:-:S04]  /*a6a0*/  IMAD.WIDE.U32 R16, R5, UR4, R16 ;  /* 0x0000000405107c25 */ /* 0x001fc8000f8e0010 */
[----:B------:R-:W-:Y:S01]  /*a6b0*/  IMAD R5, R5, UR5, RZ ;  /* 0x0000000505057c24 */ /* 0x000fe2000f8e02ff */
[----:B------:R-:W-:Y:S02]  /*a6c0*/  ULDC.64 UR4, c[0x0][0x650] ;  /* 0x0001940000047ab9 */ /* 0x000fe40000000a00 */
[----:B------:R-:W-:Y:S01]  /*a6d0*/  ISETP.GE.U32.AND P0, PT, R16, UR4, PT ;  /* 0x0000000410007c0c */ /* 0x000fe2000bf06070 */
[----:B------:R-:W-:-:S05]  /*a6e0*/  IMAD.IADD R17, R17, 0x1, R5 ;  /* 0x0000000111117824 */ /* 0x000fca00078e0205 */
[----:B------:R-:W-:-:S13]  /*a6f0*/  ISETP.GE.U32.AND.EX P0, PT, R17, UR5, PT, P0 ;  /* 0x0000000511007c0c */ /* 0x000fda000bf06100 */
[----:B------:R-:W-:Y:S05]  /*a700*/  @P0 BRA `(.L_x_288) ;  /* 0x0000000400640947 */ /* 0x000fea0003800000 */
[----:B------:R-:W0:Y:S01]  /*a710*/  S2R R12, SR_CTAID.X ;  /* 0x00000000000c7919 */ /* 0x000e220000002500 */
[----:B------:R-:W3:Y:S01]  /*a720*/  LDC.64 R10, c[0x0][0x628] ;  /* 0x00018a00ff0a7b82 */ /* 0x000ee20000000a00 */
[----:B------:R-:W-:Y:S01]  /*a730*/  ULDC UR4, c[0x0][0x150] ;  /* 0x0000540000047ab9 */ /* 0x000fe20000000800 */
[----:B-12---:R-:W-:Y:S01]  /*a740*/  MOV R8, R16 ;  /* 0x0000001000087202 */ /* 0x006fe20000000f00 */
[----:B------:R-:W1:Y:S01]  /*a750*/  S2R R24, SR_CTAID.Y ;  /* 0x0000000000187919 */ /* 0x000e620000002600 */
[----:B------:R-:W-:-:S04]  /*a760*/  IMAD.MOV.U32 R9, RZ, RZ, R17 ;  /* 0x000000ffff097224 */ /* 0x000fc800078e0011 */
[----:B------:R-:W2:Y:S08]  /*a770*/  LDC R21, c[0x0][0x144] ;  /* 0x00005100ff157b82 */ /* 0x000eb00000000800 */
[----:B------:R-:W1:Y:S08]  /*a780*/  LDC R0, c[0x0][0x630] ;  /* 0x00018c00ff007b82 */ /* 0x000e700000000800 */
[----:B------:R-:W1:Y:S01]  /*a790*/  LDC.64 R14, c[0x0][0x620] ;  /* 0x00018800ff0e7b82 */ /* 0x000e620000000a00 */
[----:B---3--:R-:W-:-:S04]  /*a7a0*/  ISETP.NE.U32.AND P0, PT, R10, RZ, PT ;  /* 0x000000ff0a00720c */ /* 0x008fc80003f05070 */
[----:B------:R-:W-:Y:S02]  /*a7b0*/  ISETP.NE.AND.EX P0, PT, R11, RZ, PT, P0 ;  /* 0x000000ff0b00720c */ /* 0x000fe40003f05300 */
[----:B0-----:R-:W-:-:S05]  /*a7c0*/  I2FP.F32.U32 R3, R12 ;  /* 0x0000000c00037245 */ /* 0x001fca0000201000 */
[----:B------:R-:W-:-:S04]  /*a7d0*/  FMUL R3, R3, UR4 ;  /* 0x0000000403037c20 */ /* 0x000fc80008400000 */
[----:B------:R0:W3:Y:S02]  /*a7e0*/  F2I.U32.TRUNC.NTZ R20, R3 ;  /* 0x0000000300147305 */ /* 0x0000e4000020f000 */
[----:B--2---:R-:W-:Y:S05]  /*a7f0*/  @!P0 BRA `(.L_x_289) ;  /* 0x0000000000288947 */ /* 0x004fea0003800000 */
[----:B0-----:R-:W0:Y:S02]  /*a800*/  LDC R3, c[0x0][0x634] ;  /* 0x00018d00ff037b82 */ /* 0x001e240000000800 */
        /* <DEDUP_REMOVED lines=9> */
.L_x_289:
[----:B------:R-:W2:Y:S01]  /*a8a0*/  LDC.64 R30, c[0x0][0x640] ;  /* 0x00019000ff1e7b82 */ /* 0x000ea20000000a00 */
[-CC-:B-1----:R-:W-:Y:S01]  /*a8b0*/  SHF.R.U64 R23, R8, R0.reuse, R9.reuse ;  /* 0x0000000008177219 */ /* 0x182fe20000001209 */
[----:B---3--:R-:W-:Y:S01]  /*a8c0*/  IMAD.MOV R20, RZ, RZ, -R20 ;  /* 0x000000ffff147224 */ /* 0x008fe200078e0a14 */
[----:B------:R-:W-:Y:S01]  /*a8d0*/  SHF.R.U32.HI R0, RZ, R0, R9 ;  /* 0x00000000ff007219 */ /* 0x000fe20000011609 */
[----:B------:R-:W-:Y:S01]  /*a8e0*/  ULDC UR4, c[0x0][0x154] ;  /* 0x0000550000047ab9 */ /* 0x000fe20000000800 */
[----:B0-----:R-:W-:Y:S01]  /*a8f0*/  IADD3 R3, P0, RZ, -R23, RZ ;  /* 0x80000017ff037210 */ /* 0x001fe20007f1e0ff */
[----:B------:R-:W-:Y:S02]  /*a900*/  IMAD R26, R21, R20, R12 ;  /* 0x00000014151a7224 */ /* 0x000fe400078e020c */
[----:B------:R-:W0:Y:S01]  /*a910*/  LDC R6, c[0x0][0x618] ;  /* 0x00018600ff067b82 */ /* 0x000e220000000800 */
[----:B------:R-:W-:Y:S02]  /*a920*/  IMAD.MOV.U32 R7, RZ, RZ, 0x1 ;  /* 0x00000001ff077424 */ /* 0x000fe400078e00ff */
[----:B------:R-:W-:-:S04]  /*a930*/  IMAD.X R5, RZ, RZ, ~R0, P0 ;  /* 0x000000ffff057224 */ /* 0x000fc800000e0e00 */
[-C--:B------:R-:W-:Y:S01]  /*a940*/  IMAD R0, R5, R14.reuse, RZ ;  /* 0x0000000e05007224 */ /* 0x080fe200078e02ff */
[----:B------:R-:W1:Y:S01]  /*a950*/  LDC R8, c[0x0][0x608] ;  /* 0x00018200ff087b82 */ /* 0x000e620000000800 */
[----:B------:R-:W-:-:S04]  /*a960*/  IMAD.WIDE.U32 R4, R3, R14, R16 ;  /* 0x0000000e03047225 */ /* 0x000fc800078e0010 */
[----:B------:R-:W-:Y:S01]  /*a970*/  IMAD R3, R3, R15, R0 ;  /* 0x0000000f03037224 */ /* 0x000fe200078e0200 */
[----:B------:R-:W-:Y:S02]  /*a980*/  I2FP.F32.U32 R0, R24 ;  /* 0x0000001800007245 */ /* 0x000fe40000201000 */
[----:B------:R-:W3:Y:S01]  /*a990*/  LDC R28, c[0x0][0x658] ;  /* 0x00019600ff1c7b82 */ /* 0x000ee20000000800 */
[----:B------:R-:W-:Y:S01]  /*a9a0*/  IMAD.IADD R3, R5, 0x1, R3 ;  /* 0x0000000105037824 */ /* 0x000fe200078e0203 */
[----:B--2---:R-:W-:Y:S01]  /*a9b0*/  ISETP.NE.U32.AND P0, PT, R30, RZ, PT ;  /* 0x000000ff1e00720c */ /* 0x004fe20003f05070 */
[----:B------:R-:W-:Y:S01]  /*a9c0*/  FMUL R0, R0, UR4 ;  /* 0x0000000400007c20 */ /* 0x000fe20008400000 */
[----:B------:R-:W-:Y:S02]  /*a9d0*/  IMAD.MOV.U32 R5, RZ, RZ, -0x1 ;  /* 0xffffffffff057424 */ /* 0x000fe400078e00ff */
[----:B------:R-:W-:Y:S01]  /*a9e0*/  ISETP.NE.AND.EX P0, PT, R31, RZ, PT, P0 ;  /* 0x000000ff1f00720c */ /* 0x000fe20003f05300 */
[----:B------:R2:W2:Y:S01]  /*a9f0*/  F2I.U32.TRUNC.NTZ R14, R0 ;  /* 0x00000000000e7305 */ /* 0x0004a2000020f000 */
[----:B------:R-:W2:Y:S01]  /*aa00*/  LDC R15, c[0x0][0x148] ;  /* 0x00005200ff0f7b82 */ /* 0x000ea20000000800 */
[----:B0-----:R-:W-:-:S02]  /*aa10*/  SHF.R.U64 R12, R4, R6, R3 ;  /* 0x00000006040c7219 */ /* 0x001fc40000001203 */
[----:B------:R-:W-:-:S05]  /*aa20*/  SHF.R.U32.HI R3, RZ, R6, R3 ;  /* 0x00000006ff037219 */ /* 0x000fca0000011603 */
[----:B------:R-:W0:Y:S01]  /*aa30*/  LDC R20, c[0x0][0x600] ;  /* 0x00018000ff147b82 */ /* 0x000e220000000800 */
[-CC-:B-1----:R-:W-:Y:S02]  /*aa40*/  SHF.R.U64 R10, R12, R8.reuse, R3.reuse ;  /* 0x000000080c0a7219 */ /* 0x182fe40000001203 */
[----:B------:R-:W-:-:S05]  /*aa50*/  SHF.R.U32.HI R3, RZ, R8, R3 ;  /* 0x00000008ff037219 */ /* 0x000fca0000011603 */
[----:B------:R-:W1:Y:S01]  /*aa60*/  LDC R25, c[0x0][0x648] ;  /* 0x00019200ff197b82 */ /* 0x000e620000000800 */
[-C--:B---3--:R-:W-:Y:S02]  /*aa70*/  SHF.L.U32 R4, R5, R28.reuse, RZ ;  /* 0x0000001c05047219 */ /* 0x088fe400000006ff */
[-CC-:B------:R-:W-:Y:S02]  /*aa80*/  SHF.R.U64 R13, R10, R28.reuse, R3.reuse ;  /* 0x0000001c0a0d7219 */ /* 0x180fe40000001203 */
[----:B------:R-:W-:Y:S02]  /*aa90*/  SHF.R.U32.HI R5, RZ, R28, R3 ;  /* 0x0000001cff057219 */ /* 0x000fe40000011603 */
[----:B------:R-:W-:Y:S01]  /*aaa0*/  LOP3.LUT R21, RZ, R4, RZ, 0x33, !PT ;  /* 0x00000004ff157212 */ /* 0x000fe200078e33ff */
[----:B------:R-:W3:Y:S01]  /*aab0*/  LDC R27, c[0x0][0x638] ;  /* 0x00018e00ff1b7b82 */ /* 0x000ee20000000800 */
[----:B------:R-:W-:Y:S01]  /*aac0*/  SHF.L.U32 R28, R7, R28, RZ ;  /* 0x0000001c071c7219 */ /* 0x000fe200000006ff */
[----:B------:R-:W-:-:S06]  /*aad0*/  IMAD.MOV.U32 R4, RZ, RZ, R13 ;  /* 0x000000ffff047224 */ /* 0x000fcc00078e000d */
[----:B------:R-:W0:Y:S01]  /*aae0*/  LDC R29, c[0x0][0x610] ;  /* 0x00018400ff1d7b82 */ /* 0x000e220000000800 */
[----:B------:R-:W-:Y:S05]  /*aaf0*/  @!P0 BRA `(.L_x_290) ;  /* 0x0000000000288947 */ /* 0x000fea0003800000 */
[----:B--2---:R-:W2:Y:S02]  /*ab00*/  LDC R0, c[0x0][0x64c] ;  /* 0x00019300ff007b82 */ /* 0x004ea40000000800 */
[----:B--2---:R-:W-:-:S05]  /*ab10*/  IADD3 R3, P0, R13, R0, RZ ;  /* 0x000000000d037210 */ /* 0x004fca0007f1e0ff */
[----:B------:R-:W-:-:S04]  /*ab20*/  IMAD.X R11, RZ, RZ, R5, P0 ;  /* 0x000000ffff0b7224 */ /* 0x000fc800000e0605 */
[----:B------:R-:W-:-:S04]  /*ab30*/  IMAD.WIDE.U32 R4, R11, R30, RZ ;  /* 0x0000001e0b047225 */ /* 0x000fc800078e00ff */
[----:B------:R-:W-:-:S04]  /*ab40*/  IMAD.WIDE.U32 R6, P0, R3, R31, R4 ;  /* 0x0000001f03067225 */ /* 0x000fc80007800004 */
[----:B------:R-:W-:Y:S01]  /*ab50*/  IMAD.WIDE.U32 R4, R3, R30, RZ ;  /* 0x0000001e03047225 */ /* 0x000fe200078e00ff */
[----:B------:R-:W-:-:S03]  /*ab60*/  MOV R8, R7 ;  /* 0x0000000700087202 */ /* 0x000fc60000000f00 */
[----:B------:R-:W-:Y:S01]  /*ab70*/  IMAD.X R9, RZ, RZ, RZ, P0 ;  /* 0x000000ffff097224 */ /* 0x000fe200000e06ff */
[----:B------:R-:W-:-:S05]  /*ab80*/  IADD3 RZ, P0, R5, R6, RZ ;  /* 0x0000000605ff7210 */ /* 0x000fca0007f1e0ff */
[----:B------:R-:W-:-:S08]  /*ab90*/  IMAD.WIDE.U32.X R4, R11, R31, R8, P0 ;  /* 0x0000001f0b047225 */ /* 0x000fd000000e0408 */
.L_x_290:
[----:B------:R-:W-:Y:S01]  /*aba0*/  ISETP.NE.AND P0, PT, R2, 0x1, PT ;  /* 0x000000010200780c */ /* 0x000fe20003f05270 */
[----:B--2---:R-:W-:Y:S01]  /*abb0*/  IMAD.MOV R14, RZ, RZ, -R14 ;  /* 0x000000ffff0e7224 */ /* 0x004fe200078e0a0e */
[----:B-1----:R-:W-:Y:S01]  /*abc0*/  SHF.R.U64 R0, R4, R25, R5 ;  /* 0x0000001904007219 */ /* 0x002fe20000001205 */
[----:B0-----:R-:W-:Y:S01]  /*abd0*/  VIADD R5, R20, 0xffffffff ;  /* 0xffffffff14057836 */ /* 0x001fe20000000000 */
[----:B------:R-:W-:Y:S01]  /*abe0*/  LOP3.LUT R3, R10, R21, RZ, 0xc0, !PT ;  /* 0x000000150a037212 */ /* 0x000fe200078ec0ff */
[----:B------:R-:W-:Y:S02]  /*abf0*/  IMAD.MOV.U32 R6, RZ, RZ, 0x1 ;  /* 0x00000001ff067424 */ /* 0x000fe400078e00ff */
[----:B------:R-:W-:Y:S01]  /*ac00*/  IMAD.MOV R4, RZ, RZ, -R0 ;  /* 0x000000ffff047224 */ /* 0x000fe200078e0a00 */
[----:B------:R-:W-:Y:S01]  /*ac10*/  LOP3.LUT R5, R12, R5, RZ, 0xc0, !PT ;  /* 0x000000050c057212 */ /* 0x000fe200078ec0ff */
[----:B------:R-:W-:Y:S02]  /*ac20*/  IMAD R3, R28, R0, R3 ;  /* 0x000000001c037224 */ /* 0x000fe400078e0203 */
[----:B---3--:R-:W-:-:S02]  /*ac30*/  IMAD R0, R4, R27, R13 ;  /* 0x0000001b04007224 */ /* 0x008fc400078e020d */
[----:B------:R-:W-:Y:S02]  /*ac40*/  @P0 IMAD R26, R15, R14, R24 ;  /* 0x0000000e0f1a0224 */ /* 0x000fe400078e0218 */
[----:B------:R-:W-:Y:S01]  /*ac50*/  IMAD R4, R0, R20, R5 ;  /* 0x0000001400047224 */ /* 0x000fe200078e0205 */
[----:B------:R-:W-:Y:S01]  /*ac60*/  PRMT R0, R6, 0x7610, R0 ;  /* 0x0000761006007816 */ /* 0x000fe20000000000 */
[----:B------:R-:W-:-:S05]  /*ac70*/  IMAD R3, R3, R29, R26 ;  /* 0x0000001d03037224 */ /* 0x000fca00078e021a */
[----:B------:R-:W-:Y:S02]  /*ac80*/  SEL R153, R4, R3, !P0 ;  /* 0x0000000304997207 */ /* 0x000fe40004000000 */
[----:B------:R-:W-:-:S07]  /*ac90*/  SEL R3, R3, R4, !P0 ;  /* 0x0000000403037207 */ /* 0x000fce0004000000 */
.L_x_288:
[----:B------:R-:W-:Y:S01]  /*aca0*/  LOP3.LUT P0, RZ, R0, 0xff, RZ, 0xc0, !PT ;  /* 0x000000ff00ff7812 */ /* 0x000fe2000780c0ff */
[----:B------:R-:W-:-:S12]  /*acb0*/  IMAD.MOV.U32 R152, RZ, RZ, R3 ;  /* 0x000000ffff987224 */ /* 0x000fd800078e0003 */
[----:B------:R-:W-:Y:S05]  /*acc0*/  @P0 BRA `(.L_x_291) ;  /* 0xffffff6400640947 */ /* 0x000fea000383ffff */
[----:B------:R-:W-:Y:S05]  /*acd0*/  EXIT ;  /* 0x000000000000794d */ /* 0x000fea0003800000 */
.L_x_8:
[----:B0-----:R-:W-:Y:S01]  /*ace0*/  ULDC.64 UR4, c[0x0][0x650] ;  /* 0x0001940000047ab9 */ /* 0x001fe20000000a00 */
        /* <DEDUP_REMOVED lines=25> */
.L_x_293:
[----:B------:R-:W0:Y:S01]  /*ae80*/  LDC.64 R28, c[0x0][0x640] ;  /* 0x00019000ff1c7b82 */ /* 0x000e220000000a00 */
[-CC-:B------:R-:W-:Y:S01]  /*ae90*/  SHF.R.U64 R22, R12, R6.reuse, R13.reuse ;  /* 0x000000060c167219 */ /* 0x180fe2000000120d */
[----:B------:R-:W-:Y:S01]  /*aea0*/  IMAD.MOV.U32 R30, RZ, RZ, 0x1 ;  /* 0x00000001ff1e7424 */ /* 0x000fe200078e00ff */
[----:B------:R-:W-:Y:S02]  /*aeb0*/  SHF.R.U32.HI R6, RZ, R6, R13 ;  /* 0x00000006ff067219 */ /* 0x000fe4000001160d */
[----:B------:R-:W-:-:S03]  /*aec0*/  IADD3 R11, P0, RZ, -R22, RZ ;  /* 0x80000016ff0b7210 */ /* 0x000fc60007f1e0ff */
[----:B------:R-:W1:Y:S02]  /*aed0*/  LDC R10, c[0x0][0x618] ;  /* 0x00018600ff0a7b82 */ /* 0x000e640000000800 */
[----:B------:R-:W-:-:S04]  /*aee0*/  IMAD.X R9, RZ, RZ, ~R6, P0 ;  /* 0x000000ffff097224 */ /* 0x000fc800000e0e06 */
[-C--:B------:R-:W-:Y:S02]  /*aef0*/  IMAD R6, R9, R24.reuse, RZ ;  /* 0x0000001809067224 */ /* 0x080fe400078e02ff */
[----:B------:R-:W2:Y:S01]  /*af00*/  LDC R12, c[0x0][0x608] ;  /* 0x00018200ff0c7b82 */ /* 0x000ea20000000800 */
[----:B------:R-:W-:-:S04]  /*af10*/  IMAD.WIDE.U32 R8, R11, R24, R16 ;  /* 0x000000180b087225 */ /* 0x000fc800078e0010 */
[----:B------:R-:W-:-:S03]  /*af20*/  IMAD R11, R11, R25, R6 ;  /* 0x000000190b0b7224 */ /* 0x000fc600078e0206 */
[----:B------:R-:W3:Y:S01]  /*af30*/  LDC R27, c[0x0][0x658] ;  /* 0x00019600ff1b7b82 */ /* 0x000ee20000000800 */
[----:B------:R-:W-:Y:S01]  /*af40*/  IMAD.IADD R9, R9, 0x1, R11 ;  /* 0x0000000109097824 */ /* 0x000fe200078e020b */
[----:B0-----:R-:W-:-:S04]  /*af50*/  ISETP.NE.U32.AND P0, PT, R28, RZ, PT ;  /* 0x000000ff1c00720c */ /* 0x001fc80003f05070 */
[----:B------:R-:W-:Y:S02]  /*af60*/  ISETP.NE.AND.EX P0, PT, R29, RZ, PT, P0 ;  /* 0x000000ff1d00720c */ /* 0x000fe40003f05300 */
[----:B------:R-:W0:Y:S01]  /*af70*/  LDC R20, c[0x0][0x600] ;  /* 0x00018000ff147b82 */ /* 0x000e220000000800 */
[-CC-:B-1----:R-:W-:Y:S01]  /*af80*/  SHF.R.U64 R14, R8, R10.reuse, R9.reuse ;  /* 0x0000000a080e7219 */ /* 0x182fe20000001209 */
[----:B------:R-:W-:Y:S01]  /*af90*/  IMAD.MOV.U32 R8, RZ, RZ, -0x1 ;  /* 0xffffffffff087424 */ /* 0x000fe200078e00ff */
[----:B------:R-:W-:-:S05]  /*afa0*/  SHF.R.U32.HI R9, RZ, R10, R9 ;  /* 0x0000000aff097219 */ /* 0x000fca0000011609 */
[----:B------:R-:W1:Y:S01]  /*afb0*/  LDC R24, c[0x0][0x648] ;  /* 0x00019200ff187b82 */ /* 0x000e620000000800 */
[-CC-:B--2---:R-:W-:Y:S02]  /*afc0*/  SHF.R.U64 R23, R14, R12.reuse, R9.reuse ;  /* 0x0000000c0e177219 */ /* 0x184fe40000001209 */
[----:B------:R-:W-:-:S05]  /*afd0*/  SHF.R.U32.HI R6, RZ, R12, R9 ;  /* 0x0000000cff067219 */ /* 0x000fca0000011609 */
[----:B------:R-:W2:Y:S01]  /*afe0*/  LDC R26, c[0x0][0x638] ;  /* 0x00018e00ff1a7b82 */ /* 0x000ea20000000800 */
[-C--:B---3--:R-:W-:Y:S02]  /*aff0*/  SHF.L.U32 R8, R8, R27.reuse, RZ ;  /* 0x0000001b08087219 */ /* 0x088fe400000006ff */
[-CC-:B------:R-:W-:Y:S02]  /*b000*/  SHF.R.U64 R25, R23, R27.reuse, R6.reuse ;  /* 0x0000001b17197219 */ /* 0x180fe40000001206 */
[----:B------:R-:W-:Y:S02]  /*b010*/  LOP3.LUT R32, RZ, R8, RZ, 0x33, !PT ;  /* 0x00000008ff207212 */ /* 0x000fe400078e33ff */
[----:B------:R-:W-:Y:S01]  /*b020*/  SHF.R.U32.HI R9, RZ, R27, R6 ;  /* 0x0000001bff097219 */ /* 0x000fe20000011606 */
[----:B------:R-:W3:Y:S01]  /*b030*/  LDC R31, c[0x0][0x610] ;  /* 0x00018400ff1f7b82 */ /* 0x000ee20000000800 */
[----:B------:R-:W-:Y:S01]  /*b040*/  IMAD.MOV.U32 R8, RZ, RZ, R25 ;  /* 0x000000ffff087224 */ /* 0x000fe200078e0019 */
[----:B------:R-:W-:Y:S06]  /*b050*/  @!P0 BRA `(.L_x_294) ;  /* 0x0000000000288947 */ /* 0x000fec0003800000 */
        /* <DEDUP_REMOVED lines=10> */
.L_x_294:
[----:B------:R-:W-:Y:S02]  /*b100*/  ISETP.NE.AND P0, PT, R2, 0x1, PT ;  /* 0x000000010200780c */ /* 0x000fe40003f05270 */
[----:B-1----:R-:W-:Y:S01]  /*b110*/  SHF.R.U64 R6, R8, R24, R9 ;  /* 0x0000001808067219 */ /* 0x002fe20000001209 */
[----:B0-----:R-:W-:Y:S01]  /*b120*/  VIADD R9, R20, 0xffffffff ;  /* 0xffffffff14097836 */ /* 0x001fe20000000000 */
[----:B------:R-:W-:Y:S02]  /*b130*/  SHF.L.U32 R30, R30, R27, RZ ;  /* 0x0000001b1e1e7219 */ /* 0x000fe400000006ff */
[----:B------:R-:W-:Y:S01]  /*b140*/  LOP3.LUT R5, R23, R32, RZ, 0xc0, !PT ;  /* 0x0000002017057212 */ /* 0x000fe200078ec0ff */
[----:B------:R-:W-:-:S04]  /*b150*/  IMAD.MOV R8, RZ, RZ, -R6 ;  /* 0x000000ffff087224 */ /* 0x000fc800078e0a06 */
[----:B------:R-:W-:Y:S01]  /*b160*/  IMAD R6, R30, R6, R5 ;  /* 0x000000061e067224 */ /* 0x000fe200078e0205 */
[----:B------:R-:W-:Y:S01]  /*b170*/  LOP3.LUT R5, R14, R9, RZ, 0xc0, !PT ;  /* 0x000000090e057212 */ /* 0x000fe200078ec0ff */
[----:B------:R-:W-:Y:S02]  /*b180*/  @P0 IMAD R3, R7, R21, R4 ;  /* 0x0000001507030224 */ /* 0x000fe400078e0204 */
[----:B--2---:R-:W-:Y:S02]  /*b190*/  IMAD R4, R8, R26, R25 ;  /* 0x0000001a08047224 */ /* 0x004fe400078e0219 */
[----:B---3--:R-:W-:Y:S02]  /*b1a0*/  IMAD R3, R6, R31, R3 ;  /* 0x0000001f06037224 */ /* 0x008fe400078e0203 */
[----:B------:R-:W-:Y:S02]  /*b1b0*/  IMAD R4, R4, R20, R5 ;  /* 0x0000001404047224 */ /* 0x000fe400078e0205 */
[----:B------:R-:W-:-:S02]  /*b1c0*/  IMAD.MOV.U32 R8, RZ, RZ, 0x1 ;  /* 0x00000001ff087424 */ /* 0x000fc400078e00ff */
[----:B------:R-:W-:Y:S01]  /*b1d0*/  IMAD.MOV.U32 R6, RZ, RZ, R22 ;  /* 0x000000ffff067224 */ /* 0x000fe200078e0016 */
[----:B------:R-:W-:Y:S02]  /*b1e0*/  SEL R13, R4, R3, !P0 ;  /* 0x00000003040d7207 */ /* 0x000fe40004000000 */
[----:B------:R-:W-:-:S07]  /*b1f0*/  SEL R20, R3, R4, !P0 ;  /* 0x0000000403147207 */ /* 0x000fce0004000000 */
.L_x_292:
[----:B------:R-:W-:-:S08]  /*b200*/  NOP ;  /* 0x0000000000007918 */ /* 0x000fd00000000000 */
[----:B------:R-:W0:-:S00]  /*b210*/  USETMAXREG.DEALLOC.CTAPOOL 0x28 ;  /* 0x00000028000079c8 */ /* 0x000e0000080e0500 */
[----:B0-----:R-:W-:-:S13]  /*b220*/  ISETP.NE.AND P0, PT, R0, RZ, PT ;  /* 0x000000ff0000720c */ /* 0x001fda0003f05270 */
[----:B------:R-:W-:Y:S05]  /*b230*/  @P0 EXIT ;  /* 0x000000000000094d */ /* 0x000fea0003800000 */
[----:B------:R-:W-:Y:S01]  /*b240*/  LOP3.LUT P0, RZ, R8, 0xff, RZ, 0xc0, !PT ;  /* 0x000000ff08ff7812 */ /* 0x000fe2000780c0ff */
[----:B------:R-:W-:Y:S01]  /*b250*/  IMAD.MOV.U32 R3, RZ, RZ, RZ ;  /* 0x000000ffff037224 */ /* 0x000fe200078e00ff */
[----:B------:R-:W-:-:S11]  /*b260*/  MOV R0, 0x1 ;  /* 0x0000000100007802 */ /* 0x000fd60000000f00 */
[----:B------:R-:W-:Y:S05]  /*b270*/  @!P0 BRA `(.L_x_295) ;  /* 0x0000000c00388947 */ /* 0x000fea0003800000 */
[----:B------:R-:W0:Y:S01]  /*b280*/  LDC R0, c[0x0][0x28c] ;  /* 0x0000a300ff007b82 */ /* 0x000e220000000800 */
[----:B------:R-:W-:Y:S01]  /*b290*/  ULDC UR5, c[0x0][0x658] ;  /* 0x0001960000057ab9 */ /* 0x000fe20000000800 */
[----:B------:R-:W-:Y:S01]  /*b2a0*/  UMOV UR7, 0xffffffff ;  /* 0xffffffff00077882 */ /* 0x000fe20000000000 */
[----:B------:R-:W-:Y:S01]  /*b2b0*/  ULDC UR6, c[0x0][0xc] ;  /* 0x0000030000067ab9 */ /* 0x000fe20000000800 */
[----:B------:R-:W-:Y:S01]  /*b2c0*/  USHF.L.U32 UR8, UR7, UR5, URZ ;  /* 0x0000000507087299 */ /* 0x000fe2000800063f */
[----:B------:R-:W-:Y:S01]  /*b2d0*/  BSSY B0, `(.L_x_295) ;  /* 0x00000c8000007945 */ /* 0x000fe20003800000 */
[----:B------:R-:W-:Y:S01]  /*b2e0*/  UMOV UR9, 0x1 ;  /* 0x0000000100097882 */ /* 0x000fe20000000000 */
[----:B------:R-:W-:Y:S01]  /*b2f0*/  ULDC UR7, c[0x0][0x10] ;  /* 0x0000040000077ab9 */ /* 0x000fe20000000800 */
[----:B------:R-:W1:Y:S01]  /*b300*/  S2UR UR10, SR_CgaCtaId ;  /* 0x00000000000a79c3 */ /* 0x000e620000008800 */
[----:B------:R-:W-:Y:S01]  /*b310*/  UIMAD.WIDE.U32 UR6, UR6, UR7, URZ ;  /* 0x00000007060672a5 */ /* 0x000fe2000f8e003f */
[----:B------:R-:W-:Y:S01]  /*b320*/  IMAD.MOV.U32 R9, RZ, RZ, 0x1 ;  /* 0x00000001ff097424 */ /* 0x000fe200078e00ff */
[----:B------:R-:W-:Y:S01]  /*b330*/  USHF.L.U32 UR18, UR9, UR5, URZ ;  /* 0x0000000509127299 */ /* 0x000fe2000800063f */
[----:B------:R-:W-:Y:S01]  /*b340*/  LOP3.LUT R8, R19, 0x2, RZ, 0xfc, !PT ;  /* 0x0000000213087812 */ /* 0x000fe200078efcff */
[----:B------:R-:W-:Y:S01]  /*b350*/  ULDC UR4, c[0x0][0x600] ;  /* 0x0001800000047ab9 */ /* 0x000fe20000000800 */
[----:B------:R-:W-:Y:S01]  /*b360*/  ULDC UR5, c[0x0][0x14] ;  /* 0x0000050000057ab9 */ /* 0x000fe20000000800 */
[----:B------:R-:W-:-:S02]  /*b370*/  UIADD3 UR4, UR4, -0x1, URZ ;  /* 0xffffffff04047890 */ /* 0x000fc4000fffe03f */
[----:B------:R-:W-:Y:S02]  /*b380*/  UIMAD.WIDE.U32 UR20, UR6, UR5, URZ ;  /* 0x00000005061472a5 */ /* 0x000fe4000f8e003f */
[----:B------:R-:W-:Y:S02]  /*b390*/  UIMAD UR13, UR7, UR5, URZ ;  /* 0x00000005070d72a4 */ /* 0x000fe4000f8e023f */
[----:B------:R-:W-:Y:S02]  /*b3a0*/  ULOP3.LUT UR17, URZ, UR8, URZ, 0x33, !UPT ;  /* 0x000000083f117292 */ /* 0x000fe4000f8e333f */
[----:B------:R-:W-:Y:S01]  /*b3b0*/  UIADD3 UR13, UR21, UR13, URZ ;  /* 0x0000000d150d7290 */ /* 0x000fe2000fffe03f */
[----:B0-----:R-:W-:Y:S01]  /*b3c0*/  VIADD R0, R0, 0x1f ;  /* 0x0000001f00007836 */ /* 0x001fe20000000000 */
[----:B------:R-:W-:-:S04]  /*b3d0*/  ULDC.64 UR22, c[0x0][0x198] ;  /* 0x0000660000167ab9 */ /* 0x000fc80000000a00 */
[----:B------:R-:W-:Y:S01]  /*b3e0*/  SHF.R.S32.HI R3, RZ, 0x1f, R0 ;  /* 0x0000001fff037819 */ /* 0x000fe20000011400 */
[----:B-1----:R-:W-:-:S03]  /*b3f0*/  IMAD.U32 R11, RZ, RZ, UR10 ;  /* 0x0000000aff0b7e24 */ /* 0x002fc6000f8e00ff */
[----:B------:R-:W-:Y:S01]  /*b400*/  LEA.HI R3, R3, R0, RZ, 0x5 ;  /* 0x0000000003037211 */ /* 0x000fe200078f28ff */
[----:B------:R-:W-:-:S03]  /*b410*/  IMAD.MOV.U32 R0, RZ, RZ, 0x1 ;  /* 0x00000001ff007424 */ /* 0x000fc600078e00ff */
[----:B------:R-:W-:Y:S01]  /*b420*/  SHF.R.S32.HI R10, RZ, 0x5, R3 ;  /* 0x00000005ff0a7819 */ /* 0x000fe20000011403 */
[----:B------:R-:W-:-:S04]  /*b430*/  IMAD.MOV.U32 R3, RZ, RZ, RZ ;  /* 0x000000ffff037224 */ /* 0x000fc800078e00ff */
[----:B------:R-:W-:-:S07]  /*b440*/  VIADD R12, R10, 0x1 ;  /* 0x000000010a0c7836 */ /* 0x000fce0000000000 */
.L_x_306:
[----:B------:R-:W-:-:S03]  /*b450*/  UMOV UR5, 0xffffffff ;  /* 0xffffffff00057882 */ /* 0x000fc60000000000 */
[----:B------:R-:W-:Y:S05]  /*b460*/  BRA.DIV UR5, `(.L_x_296) ;  /* 0x0000001205587947 */ /* 0x000fea000b800000 */
[----:B------:R-:W-:-:S13]  /*b470*/  ELECT P6, URZ, PT ;  /* 0x00000000003f782f */ /* 0x000fda00038c0000 */
.L_x_322:
[----:B------:R-:W0:Y:S01]  /*b480*/  LDC R4, c[0x0][0x28c] ;  /* 0x0000a300ff047b82 */ /* 0x000e220000000800 */
[----:B------:R-:W-:Y:S01]  /*b490*/  BSSY B1, `(.L_x_297) ;  /* 0x0000039000017945 */ /* 0x000fe20003800000 */
[----:B0-----:R-:W-:-:S13]  /*b4a0*/  ISETP.LT.OR P6, PT, R4, 0x1, !P6 ;  /* 0x000000010400780c */ /* 0x001fda00077c1670 */
[----:B------:R-:W-:Y:S05]  /*b4b0*/  @P6 BRA `(.L_x_298) ;  /* 0x0000000000d86947 */ /* 0x000fea0003800000 */
[----:B------:R-:W-:Y:S01]  /*b4c0*/  IMAD R20, R20, 0x4, R11 ;  /* 0x0000000414147824 */ /* 0x000fe200078e020b */
[----:B------:R-:W-:Y:S01]  /*b4d0*/  MOV R7, R3 ;  /* 0x0000000300077202 */ /* 0x000fe20000000f00 */
[----:B------:R-:W-:Y:S02]  /*b4e0*/  IMAD.SHL.U32 R15, R13, 0x80, RZ ;  /* 0x000000800d0f7824 */ /* 0x000fe400078e00ff */
[----:B------:R-:W-:Y:S02]  /*b4f0*/  IMAD.MOV.U32 R21, RZ, RZ, RZ ;  /* 0x000000ffff157224 */ /* 0x000fe400078e00ff */
[----:B------:R-:W-:Y:S02]  /*b500*/  IMAD.MOV.U32 R4, RZ, RZ, R12 ;  /* 0x000000ffff047224 */ /* 0x000fe400078e000c */
[----:B------:R-:W-:Y:S02]  /*b510*/  IMAD.MOV.U32 R5, RZ, RZ, R0 ;  /* 0x000000ffff057224 */ /* 0x000fe400078e0000 */
[----:B------:R-:W-:-:S07]  /*b520*/  IMAD.SHL.U32 R20, R20, 0x40, RZ ;  /* 0x0000004014147824 */ /* 0x000fce00078e00ff */
.L_x_301:
[----:B------:R-:W0:Y:S01]  /*b530*/  S2UR UR5, SR_CgaCtaId ;  /* 0x00000000000579c3 */ /* 0x000e220000008800 */
[----:B------:R-:W-:Y:S02]  /*b540*/  MOV R14, 0x400 ;  /* 0x00000400000e7802 */ /* 0x000fe40000000f00 */
[----:B------:R-:W-:Y:S02]  /*b550*/  SHF.L.U32 R13, R5, 0x1f, RZ ;  /* 0x0000001f050d7819 */ /* 0x000fe400000006ff */
[----:B------:R-:W-:Y:S01]  /*b560*/  LOP3.LUT P1, RZ, R18, 0x7f, RZ, 0xc0, !PT ;  /* 0x0000007f12ff7812 */ /* 0x000fe2000782c0ff */
[----:B0-----:R-:W-:-:S05]  /*b570*/  IMAD.U32 R11, RZ, RZ, UR5 ;  /* 0x00000005ff0b7e24 */ /* 0x001fca000f8e00ff */
[----:B------:R-:W-:-:S07]  /*b580*/  LEA R24, R11, R14, 0x18 ;  /* 0x0000000e0b187211 */ /* 0x000fce00078ec0ff */
[----:B------:R-:W0:Y:S01]  /*b590*/  @!P1 LDC R14, c[0x0][0x500] ;  /* 0x00014000ff0e9b82 */ /* 0x000e220000000800 */
[----:B------:R-:W-:-:S04]  /*b5a0*/  IMAD R22, R7, 0x8, R24 ;  /* 0x0000000807167824 */ /* 0x000fc800078e0218 */
[----:B------:R-:W1:Y:S02]  /*b5b0*/  SYNCS.PHASECHK.TRANS64.TRYWAIT P0, [R22+URZ+0x48], R13 ;  /* 0x0000480d160075a7 */ /* 0x000e64000800017f */
[----:B-1----:R-:W-:Y:S05]  /*b5c0*/  @!P0 BRA `(.L_x_299) ;  /* 0x0000001000208947 */ /* 0x002fea0003800000 */
.L_x_323:
[----:B-1----:R-:W-:Y:S01]  /*b5d0*/  PRMT R13, R8, 0x9910, RZ ;  /* 0x00009910080d7816 */ /* 0x002fe200000000ff */
[----:B0-----:R0:W-:Y:S03]  /*b5e0*/  @!P1 SYNCS.ARRIVE.TRANS64 RZ, [R22+URZ], R14 ;  /* 0x0000000e16ff99a7 */ /* 0x0011e6000800003f */
[----:B------:R-:W-:-:S13]  /*b5f0*/  ISETP.NE.AND P0, PT, R13, 0x2, PT ;  /* 0x000000020d00780c */ /* 0x000fda0003f05270 */
[----:B0-----:R-:W-:Y:S05]  /*b600*/  @P0 BRA `(.L_x_300) ;  /* 0x0000000000040947 */ /* 0x001fea0003800000 */
[----:B------:R-:W-:Y:S01]  /*b610*/  BPT.TRAP 0x1 ;  /* 0x000000040000795c */ /* 0x000fe20000300000 */
.L_x_300:
[----:B------:R-:W-:Y:S01]  /*b620*/  IMAD.SHL.U32 R14, R7, 0x2000, RZ ;  /* 0x00002000070e7824 */ /* 0x000fe200078e00ff */
[----:B------:R-:W-:Y:S01]  /*b630*/  R2UR UR9, R22 ;  /* 0x00000000160972ca */ /* 0x000fe200000e0000 */
[----:B------:R-:W-:Y:S01]  /*b640*/  VIADD R4, R4, 0xffffffff ;  /* 0xffffffff04047836 */ /* 0x000fe20000000000 */
[----:B------:R-:W-:Y:S01]  /*b650*/  R2UR UR11, R20 ;  /* 0x00000000140b72ca */ /* 0x000fe200000e0000 */
[--C-:B------:R-:W-:Y:S01]  /*b660*/  IMAD R13, R11, 0x800, R14.reuse ;  /* 0x000008000b0d7824 */ /* 0x100fe200078e020e */
[----:B------:R-:W-:Y:S01]  /*b670*/  IADD3 R14, R24, 0x24180, R14 ;  /* 0x00024180180e7810 */ /* 0x000fe20007ffe00e */
[----:B------:R-:W-:Y:S01]  /*b680*/  UIADD3 UR6, UP0, UR22, 0xf0, URZ ;  /* 0x000000f016067890 */ /* 0x000fe2000ff1e03f */
[----:B------:R-:W-:Y:S01]  /*b690*/  R2UR UR10, R21 ;  /* 0x00000000150a72ca */ /* 0x000fe200000e0000 */
[----:B------:R-:W-:Y:S01]  /*b6a0*/  IMAD R13, R13, 0x2, R24 ;  /* 0x000000020d0d7824 */ /* 0x000fe200078e0218 */
[----:B------:R-:W-:Y:S01]  /*b6b0*/  R2UR UR12, R6 ;  /* 0x00000000060c72ca */ /* 0x000fe200000e0000 */
[----:B------:R-:W-:Y:S01]  /*b6c0*/  UIADD3 UR24, UP1, UR22, 0x1f0, URZ ;  /* 0x000001f016187890 */ /* 0x000fe2000ff3e03f */
[----:B------:R-:W-:Y:S01]  /*b6d0*/  R2UR UR16, R14 ;  /* 0x000000000e1072ca */ /* 0x000fe200000e0000 */
[----:B------:R-:W-:Y:S01]  /*b6e0*/  UIADD3.X UR7, URZ, UR23, URZ, UP0, !UPT ;  /* 0x000000173f077290 */ /* 0x000fe200087fe43f */
[----:B------:R-:W-:Y:S01]  /*b6f0*/  R2UR UR5, R13 ;  /* 0x000000000d0572ca */ /* 0x000fe200000e0000 */
[----:B------:R-:W-:Y:S01]  /*b700*/  VIADD R7, R7, 0x1 ;  /* 0x0000000107077836 */ /* 0x000fe20000000000 */
[----:B------:R-:W-:Y:S01]  /*b710*/  R2UR UR19, R15 ;  /* 0x000000000f1372ca */ /* 0x000fe200000e0000 */
[----:B------:R-:W-:Y:S01]  /*b720*/  UIADD3.X UR25, URZ, UR23, URZ, UP1, !UPT ;  /* 0x000000173f197290 */ /* 0x000fe20008ffe43f */
[----:B------:R-:W-:Y:S01]  /*b730*/  ISETP.GT.AND P1, PT, R4, 0x1, PT ;  /* 0x000000010400780c */ /* 0x000fe20003f24270 */
[----:B------:R-:W-:Y:S01]  /*b740*/  UMOV UR14, 0x0 ;  /* 0x00000000000e7882 */ /* 0x000fe20000000000 */
[----:B------:R-:W-:Y:S01]  /*b750*/  UMOV UR15, 0x10000000 ;  /* 0x10000000000f7882 */ /* 0x000fe20000000000 */
[----:B------:R-:W-:Y:S01]  /*b760*/  ISETP.NE.AND P0, PT, R7, 0x9, PT ;  /* 0x000000090700780c */ /* 0x000fe20003f05270 */
[----:B------:R-:W-:-:S03]  /*b770*/  VIADD R21, R21, 0x20 ;  /* 0x0000002015157836 */ /* 0x000fc60000000000 */
[----:B------:R-:W-:Y:S02]  /*b780*/  SEL R14, RZ, 0x1, P0 ;  /* 0x00000001ff0e7807 */ /* 0x000fe40000000000 */
[----:B------:R-:W-:Y:S01]  /*b790*/  UIADD3 UR8, UR5, 0x180, URZ ;  /* 0x0000018005087890 */ /* 0x000fe2000fffe03f */
[----:B------:R-:W-:Y:S02]  /*b7a0*/  SEL R7, R7, RZ, P0 ;  /* 0x000000ff07077207 */ /* 0x000fe40000000000 */
[----:B------:R-:W-:Y:S01]  /*b7b0*/  UMOV UR5, 0xf0000 ;  /* 0x000f000000057882 */ /* 0x000fe20000000000 */
[----:B------:R-:W-:-:S05]  /*b7c0*/  LOP3.LUT R5, R5, R14, RZ, 0x3c, !PT ;  /* 0x0000000e05057212 */ /* 0x000fca00078e3cff */
[----:B------:R0:W-:Y:S02]  /*b7d0*/  UTMALDG.3D.MULTICAST [UR8], [UR6], UR5, desc[UR14] ;  /* 0x00000e08060073b4 */ /* 0x0001e40008011805 */
[----:B0-----:R-:W-:Y:S01]  /*b7e0*/  UMOV UR8, UR16 ;  /* 0x0000001000087c82 */ /* 0x001fe20008000000 */
[----:B------:R-:W-:Y:S02]  /*b7f0*/  UMOV UR11, UR19 ;  /* 0x00000013000b7c82 */ /* 0x000fe40008000000 */
[----:B------:R0:W-:Y:S02]  /*b800*/  UTMALDG.3D [UR8], [UR24], desc[UR14] ;  /* 0x00000e08180075b4 */ /* 0x0001e40008011000 */
[----:B0-----:R-:W-:Y:S05]  /*b810*/  @P1 BRA `(.L_x_301) ;  /* 0xfffffffc00441947 */ /* 0x001fea000383ffff */
.L_x_298:
[----:B------:R-:W-:Y:S05]  /*b820*/  BSYNC B1 ;  /* 0x0000000000017941 */ /* 0x000fea0003800000 */
.L_x_297:
[----:B------:R-:W-:Y:S01]  /*b830*/  LOP3.LUT P1, RZ, R9, 0xff, RZ, 0xc0, !PT ;  /* 0x000000ff09ff7812 */ /* 0x000fe2000782c0ff */
[C---:B------:R-:W-:Y:S01]  /*b840*/  IMAD.IADD R6, R10.reuse, 0x1, R3 ;  /* 0x000000010a067824 */ /* 0x040fe200078e0203 */
[----:B------:R-:W-:Y:S01]  /*b850*/  ULDC.64 UR6, c[0x0][0x650] ;  /* 0x0001940000067ab9 */ /* 0x000fe20000000a00 */
[----:B------:R-:W-:Y:S01]  /*b860*/  ISETP.GE.U32.AND P2, PT, R10, 0x9, PT ;  /* 0x000000090a00780c */ /* 0x000fe20003f46070 */
[----:B------:R-:W-:Y:S01]  /*b870*/  BSSY B1, `(.L_x_302) ;  /* 0x000006b000017945 */ /* 0x000fe20003800000 */
[----:B------:R-:W-:Y:S01]  /*b880*/  IMAD.MOV.U32 R20, RZ, RZ, -0x1 ;  /* 0xffffffffff147424 */ /* 0x000fe200078e00ff */
[----:B------:R-:W-:Y:S01]  /*b890*/  ISETP.GT.U32.AND P0, PT, R6, 0x8, PT ;  /* 0x000000080600780c */ /* 0x000fe20003f04070 */
[----:B------:R-:W-:Y:S01]  /*b8a0*/  IMAD.MOV.U32 R13, RZ, RZ, -0x1 ;  /* 0xffffffffff0d7424 */ /* 0x000fe200078e00ff */
[----:B------:R-:W-:Y:S02]  /*b8b0*/  PRMT R9, RZ, 0x7610, R9 ;  /* 0x00007610ff097816 */ /* 0x000fe40000000009 */
[----:B------:R-:W-:-:S03]  /*b8c0*/  ISETP.LT.U32.AND P0, PT, R10, 0x9, P0 ;  /* 0x000000090a00780c */ /* 0x000fc60000701070 */
[----:B------:R-:W0:Y:S01]  /*b8d0*/  @P1 S2R R11, SR_CgaCtaId ;  /* 0x00000000000b1919 */ /* 0x000e220000008800 */
[----:B------:R-:W-:-:S04]  /*b8e0*/  @P1 MOV R4, 0x400 ;  /* 0x0000040000041802 */ /* 0x000fc80000000f00 */
[----:B0-----:R-:W-:Y:S01]  /*b8f0*/  @P1 LEA R3, R11, R4, 0x18 ;  /* 0x000000040b031211 */ /* 0x001fe200078ec0ff */
[----:B------:R-:W-:-:S03]  /*b900*/  IMAD.WIDE.U32 R4, R6, 0x38e38e39, RZ ;  /* 0x38e38e3906047825 */ /* 0x000fc600078e00ff */
[----:B------:R0:W-:Y:S01]  /*b910*/  @P1 SYNCS.ARRIVE.TRANS64.A1T0 RZ, [R3+URZ+0xa8], RZ ;  /* 0x0000a8ff03ff19a7 */ /* 0x0001e2000810003f */
[----:B------:R-:W-:Y:S02]  /*b920*/  IADD3 R16, P1, R16, UR20, RZ ;  /* 0x0000001410107c10 */ /* 0x000fe4000ff3e0ff */
[----:B------:R-:W-:Y:S02]  /*b930*/  SHF.R.U32.HI R5, RZ, 0x1, R5 ;  /* 0x00000001ff057819 */ /* 0x000fe40000011605 */
[----:B------:R-:W-:Y:S02]  /*b940*/  IADD3.X R17, R17, UR13, RZ, P1, !PT ;  /* 0x0000000d11117c10 */ /* 0x000fe40008ffe4ff */
[----:B------:R-:W-:Y:S02]  /*b950*/  PRMT R4, RZ, 0x7610, R4 ;  /* 0x00007610ff047816 */ /* 0x000fe40000000004 */
[----:B0-----:R-:W-:Y:S02]  /*b960*/  SEL R3, RZ, 0x1, !P0 ;  /* 0x00000001ff037807 */ /* 0x001fe40004000000 */
[----:B------:R-:W-:-:S02]  /*b970*/  ISETP.GE.U32.AND P0, PT, R16, UR6, PT ;  /* 0x0000000610007c0c */ /* 0x000fc4000bf06070 */
[----:B------:R-:W-:Y:S01]  /*b980*/  LOP3.LUT R0, R0, R3, RZ, 0x3c, !PT ;  /* 0x0000000300007212 */ /* 0x000fe200078e3cff */
[----:B------:R-:W-:Y:S01]  /*b990*/  IMAD R3, R5, -0x9, R6 ;  /* 0xfffffff705037824 */ /* 0x000fe200078e0206 */
[----:B------:R-:W-:Y:S02]  /*b9a0*/  ISETP.GE.U32.AND.EX P0, PT, R17, UR7, PT, P0 ;  /* 0x0000000711007c0c */ /* 0x000fe4000bf06100 */
[----:B------:R-:W-:Y:S02]  /*b9b0*/  @P2 LOP3.LUT R0, R0, 0x1, R5, 0x78, !PT ;  /* 0x0000000100002812 */ /* 0x000fe400078e7805 */
[----:B------:R-:W-:-:S09]  /*b9c0*/  MOV R6, 0xffffffff ;  /* 0xffffffff00067802 */ /* 0x000fd20000000f00 */
[----:B------:R-:W-:Y:S05]  /*b9d0*/  @P0 BRA `(.L_x_303) ;  /* 0x0000000400500947 */ /* 0x000fea0003800000 */
[----:B------:R-:W0:Y:S01]  /*b9e0*/  S2R R15, SR_CTAID.X ;  /* 0x00000000000f7919 */ /* 0x000e220000002500 */
[----:B------:R-:W-:Y:S01]  /*b9f0*/  ULDC.64 UR6, c[0x0][0x628] ;  /* 0x00018a0000067ab9 */ /* 0x000fe20000000a00 */
[----:B------:R-:W1:Y:S01]  /*ba00*/  LDC R20, c[0x0][0x144] ;  /* 0x00005100ff147b82 */ /* 0x000e620000000800 */
[----:B------:R-:W-:Y:S01]  /*ba10*/  ISETP.NE.U32.AND P0, PT, RZ, UR6, PT ;  /* 0x00000006ff007c0c */ /* 0x000fe2000bf05070 */
[----:B------:R-:W2:Y:S01]  /*ba20*/  S2R R13, SR_CTAID.Y ;  /* 0x00000000000d7919 */ /* 0x000ea20000002600 */
[----:B------:R-:W-:Y:S01]  /*ba30*/  ULDC UR8, c[0x0][0x630] ;  /* 0x00018c0000087ab9 */ /* 0x000fe20000000800 */
[----:B------:R-:W-:Y:S01]  /*ba40*/  ULDC UR9, c[0x0][0x150] ;  /* 0x0000540000097ab9 */ /* 0x000fe20000000800 */
[----:B------:R-:W-:Y:S01]  /*ba50*/  ISETP.NE.AND.EX P0, PT, RZ, UR7, PT, P0 ;  /* 0x00000007ff007c0c */ /* 0x000fe2000bf05300 */
[----:B------:R-:W-:Y:S02]  /*ba60*/  IMAD.MOV.U32 R4, RZ, RZ, R16 ;  /* 0x000000ffff047224 */ /* 0x000fe400078e0010 */
[----:B------:R-:W-:Y:S01]  /*ba70*/  IMAD.MOV.U32 R5, RZ, RZ, R17 ;  /* 0x000000ffff057224 */ /* 0x000fe200078e0011 */
[----:B0-----:R-:W-:-:S09]  /*ba80*/  I2FP.F32.U32 R22, R15 ;  /* 0x0000000f00167245 */ /* 0x001fd20000201000 */
[----:B------:R-:W-:Y:S05]  /*ba90*/  @!P0 BRA `(.L_x_304) ;  /* 0x0000000000288947 */ /* 0x000fea0003800000 */
[----:B------:R-:W-:Y:S02]  /*baa0*/  ULDC UR5, c[0x0][0x634] ;  /* 0x00018d0000057ab9 */ /* 0x000fe40000000800 */
[----:B------:R-:W-:-:S05]  /*bab0*/  IADD3 R5, P0, R16, UR5, RZ ;  /* 0x0000000510057c10 */ /* 0x000fca000ff1e0ff */
[----:B------:R-:W-:-:S04]  /*bac0*/  IMAD.X R21, RZ, RZ, R17, P0 ;  /* 0x000000ffff157224 */ /* 0x000fc800000e0611 */
[----:B------:R-:W-:-:S04]  /*bad0*/  IMAD.WIDE.U32 R6, R21, UR6, RZ ;  /* 0x0000000615067c25 */ /* 0x000fc8000f8e00ff */
[----:B------:R-:W-:-:S04]  /*bae0*/  IMAD.WIDE.U32 R6, P0, R5, UR7, R6 ;  /* 0x0000000705067c25 */ /* 0x000fc8000f800006 */
[----:B------:R-:W-:-:S04]  /*baf0*/  IMAD.WIDE.U32 R4, R5, UR6, RZ ;  /* 0x0000000605047c25 */ /* 0x000fc8000f8e00ff */
[----:B------:R-:W-:Y:S01]  /*bb00*/  IMAD.MOV.U32 R4, RZ, RZ, R7 ;  /* 0x000000ffff047224 */ /* 0x000fe200078e0007 */
[----:B------:R-:W-:Y:S01]  /*bb10*/  IADD3 RZ, P1, R5, R6, RZ ;  /* 0x0000000605ff7210 */ /* 0x000fe20007f3e0ff */
[----:B------:R-:W-:-:S04]  /*bb20*/  IMAD.X R5, RZ, RZ, RZ, P0 ;  /* 0x000000ffff057224 */ /* 0x000fc800000e06ff */
[----:B------:R-:W-:-:S08]  /*bb30*/  IMAD.WIDE.U32.X R4, R21, UR7, R4, P1 ;  /* 0x0000000715047c25 */ /* 0x000fd000088e0404 */
.L_x_304:
[----:B------:R-:W-:Y:S01]  /*bb40*/  FMUL R22, R22, UR9 ;  /* 0x0000000916167c20 */ /* 0x000fe20008400000 */
[--C-:B------:R-:W-:Y:S01]  /*bb50*/  SHF.R.U64 R14, R4, UR8, R5.reuse ;  /* 0x00000008040e7c19 */ /* 0x100fe20008001205 */
[----:B------:R-:W-:Y:S01]  /*bb60*/  ULDC.64 UR6, c[0x0][0x620] ;  /* 0x0001880000067ab9 */ /* 0x000fe20000000a00 */
[----:B------:R-:W-:Y:S01]  /*bb70*/  SHF.R.U32.HI R4, RZ, UR8, R5 ;  /* 0x00000008ff047c19 */ /* 0x000fe20008011605 */
[----:B------:R-:W-:Y:S01]  /*bb80*/  ULDC.64 UR8, c[0x0][0x640] ;  /* 0x0001900000087ab9 */ /* 0x000fe20000000a00 */
[----:B------:R-:W-:Y:S01]  /*bb90*/  IADD3 R5, P0, RZ, -R14, RZ ;  /* 0x8000000eff057210 */ /* 0x000fe20007f1e0ff */
[----:B------:R-:W0:Y:S01]  /*bba0*/  F2I.U32.TRUNC.NTZ R22, R22 ;  /* 0x0000001600167305 */ /* 0x000e22000020f000 */
[----:B------:R-:W-:-:S03]  /*bbb0*/  ULDC UR5, c[0x0][0x618] ;  /* 0x0001860000057ab9 */ /* 0x000fc60000000800 */
[----:B------:R-:W-:Y:S01]  /*bbc0*/  IMAD.X R4, RZ, RZ, ~R4, P0 ;  /* 0x000000ffff047224 */ /* 0x000fe200000e0e04 */
[----:B------:R-:W-:-:S03]  /*bbd0*/  ISETP.NE.U32.AND P0, PT, RZ, UR8, PT ;  /* 0x00000008ff007c0c */ /* 0x000fc6000bf05070 */
[----:B------:R-:W-:Y:S01]  /*bbe0*/  IMAD R4, R4, UR6, RZ ;  /* 0x0000000604047c24 */ /* 0x000fe2000f8e02ff */
[----:B------:R-:W-:-:S03]  /*bbf0*/  ISETP.NE.AND.EX P0, PT, RZ, UR9, PT, P0 ;  /* 0x00000009ff007c0c */ /* 0x000fc6000bf05300 */
[C---:B------:R-:W-:Y:S02]  /*bc00*/  IMAD R7, R5.reuse, UR7, R4 ;  /* 0x0000000705077c24 */ /* 0x040fe4000f8e0204 */
[----:B------:R-:W-:Y:S01]  /*bc10*/  IMAD.WIDE.U32 R4, R5, UR6, R16 ;  /* 0x0000000605047c25 */ /* 0x000fe2000f8e0010 */
[----:B------:R-:W-:-:S03]  /*bc20*/  ULDC UR6, c[0x0][0x154] ;  /* 0x0000550000067ab9 */ /* 0x000fc60000000800 */
[----:B0-----:R-:W-:Y:S02]  /*bc30*/  IMAD.MOV R6, RZ, RZ, -R22 ;  /* 0x000000ffff067224 */ /* 0x001fe400078e0a16 */
[----:B------:R-:W-:Y:S02]  /*bc40*/  IMAD.IADD R5, R5, 0x1, R7 ;  /* 0x0000000105057824 */ /* 0x000fe400078e0207 */
[----:B-1----:R-:W-:Y:S01]  /*bc50*/  IMAD R15, R20, R6, R15 ;  /* 0x00000006140f7224 */ /* 0x002fe200078e020f */
[----:B--2---:R-:W-:Y:S01]  /*bc60*/  I2FP.F32.U32 R6, R13 ;  /* 0x0000000d00067245 */ /* 0x004fe20000201000 */
[----:B------:R-:W0:Y:S01]  /*bc70*/  LDC R20, c[0x0][0x148] ;  /* 0x00005200ff147b82 */ /* 0x000e220000000800 */
[--C-:B------:R-:W-:Y:S02]  /*bc80*/  SHF.R.U64 R21, R4, UR5, R5.reuse ;  /* 0x0000000504157c19 */ /* 0x100fe40008001205 */
[----:B------:R-:W-:Y:S01]  /*bc90*/  SHF.R.U32.HI R4, RZ, UR5, R5 ;  /* 0x00000005ff047c19 */ /* 0x000fe20008011605 */
[----:B------:R-:W-:Y:S01]  /*bca0*/  FMUL R6, R6, UR6 ;  /* 0x0000000606067c20 */ /* 0x000fe20008400000 */
[----:B------:R-:W-:-:S02]  /*bcb0*/  ULDC UR5, c[0x0][0x608] ;  /* 0x0001820000057ab9 */ /* 0x000fc40000000800 */
[--C-:B------:R-:W-:Y:S01]  /*bcc0*/  SHF.R.U64 R23, R21, UR5, R4.reuse ;  /* 0x0000000515177c19 */ /* 0x100fe20008001204 */
[----:B------:R1:W2:Y:S01]  /*bcd0*/  F2I.U32.TRUNC.NTZ R24, R6 ;  /* 0x0000000600187305 */ /* 0x0002a2000020f000 */
[----:B------:R-:W-:Y:S01]  /*bce0*/  SHF.R.U32.HI R4, RZ, UR5, R4 ;  /* 0x00000005ff047c19 */ /* 0x000fe20008011604 */
[----:B------:R-:W-:-:S03]  /*bcf0*/  ULDC UR5, c[0x0][0x658] ;  /* 0x0001960000057ab9 */ /* 0x000fc60000000800 */
[--C-:B------:R-:W-:Y:S02]  /*bd00*/  SHF.R.U64 R22, R23, UR5, R4.reuse ;  /* 0x0000000517167c19 */ /* 0x100fe40008001204 */
[----:B------:R-:W-:-:S03]  /*bd10*/  SHF.R.U32.HI R25, RZ, UR5, R4 ;  /* 0x00000005ff197c19 */ /* 0x000fc60008011604 */
[----:B------:R-:W-:Y:S02]  /*bd20*/  IMAD.MOV.U32 R4, RZ, RZ, R22 ;  /* 0x000000ffff047224 */ /* 0x000fe400078e0016 */
[----:B------:R-:W-:Y:S01]  /*bd30*/  IMAD.MOV.U32 R5, RZ, RZ, R25 ;  /* 0x000000ffff057224 */ /* 0x000fe200078e0019 */
[----:B-1----:R-:W-:Y:S06]  /*bd40*/  @!P0 BRA `(.L_x_305) ;  /* 0x0000000000288947 */ /* 0x002fec0003800000 */
[----:B------:R-:W-:Y:S02]  /*bd50*/  ULDC UR5, c[0x0][0x64c] ;  /* 0x0001930000057ab9 */ /* 0x000fe40000000800 */
[----:B------:R-:W-:-:S05]  /*bd60*/  IADD3 R5, P0, R22, UR5, RZ ;  /* 0x0000000516057c10 */ /* 0x000fca000ff1e0ff */
[----:B------:R-:W-:-:S04]  /*bd70*/  IMAD.X R25, RZ, RZ, R25, P0 ;  /* 0x000000ffff197224 */ /* 0x000fc800000e0619 */
[----:B------:R-:W-:-:S04]  /*bd80*/  IMAD.WIDE.U32 R6, R25, UR8, RZ ;  /* 0x0000000819067c25 */ /* 0x000fc8000f8e00ff */
[----:B------:R-:W-:-:S04]  /*bd90*/  IMAD.WIDE.U32 R6, P0, R5, UR9, R6 ;  /* 0x0000000905067c25 */ /* 0x000fc8000f800006 */
[----:B------:R-:W-:Y:S01]  /*bda0*/  IMAD.WIDE.U32 R4, R5, UR8, RZ ;  /* 0x0000000805047c25 */ /* 0x000fe2000f8e00ff */
[----:B------:R-:W-:-:S04]  /*bdb0*/  MOV R4, R7 ;  /* 0x0000000700047202 */ /* 0x000fc80000000f00 */
[----:B------:R-:W-:Y:S01]  /*bdc0*/  IADD3 RZ, P1, R5, R6, RZ ;  /* 0x0000000605ff7210 */ /* 0x000fe20007f3e0ff */
[----:B------:R-:W-:-:S04]  /*bdd0*/  IMAD.X R5, RZ, RZ, RZ, P0 ;  /* 0x000000ffff057224 */ /* 0x000fc800000e06ff */
[----:B------:R-:W-:-:S08]  /*bde0*/  IMAD.WIDE.U32.X R4, R25, UR9, R4, P1 ;  /* 0x0000000919047c25 */ /* 0x000fd000088e0404 */
.L_x_305:
[----:B------:R-:W-:Y:S01]  /*bdf0*/  ISETP.NE.AND P0, PT, R2, 0x1, PT ;  /* 0x000000010200780c */ /* 0x000fe20003f05270 */
[----:B------:R-:W-:Y:S01]  /*be00*/  ULDC UR5, c[0x0][0x648] ;  /* 0x0001920000057ab9 */ /* 0x000fe20000000800 */
[----:B------:R-:W-:Y:S01]  /*be10*/  LOP3.LUT R23, R23, UR17, RZ, 0xc0, !PT ;  /* 0x0000001117177c12 */ /* 0x000fe2000f8ec0ff */
[----:B--2---:R-:W-:Y:S01]  /*be20*/  IMAD.MOV R24, RZ, RZ, -R24 ;  /* 0x000000ffff187224 */ /* 0x004fe200078e0a18 */
[----:B------:R-:W-:Y:S01]  /*be30*/  SHF.R.U64 R4, R4, UR5, R5 ;  /* 0x0000000504047c19 */ /* 0x000fe20008001205 */
[----:B------:R-:W-:Y:S01]  /*be40*/  ULDC UR5, c[0x0][0x638] ;  /* 0x00018e0000057ab9 */ /* 0x000fe20000000800 */
[----:B------:R-:W-:Y:S01]  /*be50*/  LOP3.LUT R21, R21, UR4, RZ, 0xc0, !PT ;  /* 0x0000000415157c12 */ /* 0x000fe2000f8ec0ff */
[----:B------:R-:W-:Y:S01]  /*be60*/  ULDC UR6, c[0x0][0x610] ;  /* 0x0001840000067ab9 */ /* 0x000fe20000000800 */
[----:B------:R-:W-:Y:S02]  /*be70*/  IMAD.MOV.U32 R6, RZ, RZ, R14 ;  /* 0x000000ffff067224 */ /* 0x000fe400078e000e */
[----:B------:R-:W-:-:S02]  /*be80*/  IMAD.MOV R5, RZ, RZ, -R4 ;  /* 0x000000ffff057224 */ /* 0x000fc400078e0a04 */
[----:B------:R-:W-:Y:S02]  /*be90*/  IMAD R4, R4, UR18, R23 ;  /* 0x0000001204047c24 */ /* 0x000fe4000f8e0217 */
[----:B0-----:R-:W-:Y:S02]  /*bea0*/  @P0 IMAD R15, R20, R24, R13 ;  /* 0x00000018140f0224 */ /* 0x001fe400078e020d */
[----:B------:R-:W-:Y:S01]  /*beb0*/  IMAD R22, R5, UR5, R22 ;  /* 0x0000000505167c24 */ /* 0x000fe2000f8e0216 */
[----:B------:R-:W-:Y:S01]  /*bec0*/  ULDC UR5, c[0x0][0x600] ;  /* 0x0001800000057ab9 */ /* 0x000fe20000000800 */
[----:B------:R-:W-:Y:S02]  /*bed0*/  IMAD R15, R4, UR6, R15 ;  /* 0x00000006040f7c24 */ /* 0x000fe4000f8e020f */
[----:B------:R-:W-:Y:S02]  /*bee0*/  IMAD R22, R22, UR5, R21 ;  /* 0x0000000516167c24 */ /* 0x000fe4000f8e0215 */
[----:B------:R-:W-:-:S03]  /*bef0*/  IMAD.MOV.U32 R4, RZ, RZ, 0x1 ;  /* 0x00000001ff047424 */ /* 0x000fc600078e00ff */
[----:B------:R-:W-:Y:S02]  /*bf00*/  SEL R13, R22, R15, !P0 ;  /* 0x0000000f160d7207 */ /* 0x000fe40004000000 */
[----:B------:R-:W-:-:S07]  /*bf10*/  SEL R20, R15, R22, !P0 ;  /* 0x000000160f147207 */ /* 0x000fce0004000000 */
.L_x_303:
[----:B------:R-:W-:Y:S05]  /*bf20*/  BSYNC B1 ;  /* 0x0000000000017941 */ /* 0x000fea0003800000 */
.L_x_302:
[----:B------:R-:W-:-:S13]  /*bf30*/  LOP3.LUT P0, RZ, R4, 0xff, RZ, 0xc0, !PT ;  /* 0x000000ff04ff7812 */ /* 0x000fda000780c0ff */
[----:B------:R-:W-:Y:S05]  /*bf40*/  @P0 BRA `(.L_x_306) ;  /* 0xfffffff400400947 */ /* 0x000fea000383ffff */
[----:B------:R-:W-:Y:S05]  /*bf50*/  BSYNC B0 ;  /* 0x0000000000007941 */ /* 0x000fea0003800000 */
.L_x_295:
[----:B------:R-:W-:-:S03]  /*bf60*/  UMOV UR5, 0xffffffff ;  /* 0xffffffff00057882 */ /* 0x000fc60000000000 */
[----:B------:R-:W-:Y:S05]  /*bf70*/  BRA.DIV UR5, `(.L_x_307) ;  /* 0x0000000605c87947 */ /* 0x000fea000b800000 */
[----:B------:R-:W-:-:S13]  /*bf80*/  ELECT P6, URZ, PT ;  /* 0x00000000003f782f */ /* 0x000fda00038c0000 */
.L_x_326:
[----:B------:R-:W-:Y:S04]  /*bf90*/  BSSY B0, `(.L_x_308) ;  /* 0x0000058000007945 */ /* 0x000fe80003800000 */
[----:B------:R-:W-:Y:S05]  /*bfa0*/  @!P6 BRA `(.L_x_309) ;  /* 0x000000040058e947 */ /* 0x000fea0003800000 */
[----:B------:R-:W-:-:S04]  /*bfb0*/  LOP3.LUT R19, R19, 0x2, RZ, 0xfc, !PT ;  /* 0x0000000213137812 */ /* 0x000fc800078efcff */
[----:B------:R-:W-:-:S13]  /*bfc0*/  ISETP.NE.AND P0, PT, R19, 0x3, PT ;  /* 0x000000031300780c */ /* 0x000fda0003f05270 */
[----:B------:R-:W-:Y:S05]  /*bfd0*/  @!P0 BRA `(.L_x_310) ;  /* 0x0000000000048947 */ /* 0x000fea0003800000 */
[----:B------:R-:W-:Y:S01]  /*bfe0*/  BPT.TRAP 0x1 ;  /* 0x000000040000795c */ /* 0x000fe20000300000 */
.L_x_310:
[----:B------:R-:W0:Y:S01]  /*bff0*/  S2R R5, SR_CgaCtaId ;  /* 0x0000000000057919 */ /* 0x000e220000008800 */
[----:B------:R-:W-:Y:S02]  /*c000*/  MOV R2, 0x400 ;  /* 0x0000040000027802 */ /* 0x000fe40000000f00 */
[----:B------:R-:W-:Y:S02]  /*c010*/  SHF.L.U32 R4, R0, 0x1f, RZ ;  /* 0x0000001f00047819 */ /* 0x000fe400000006ff */
[----:B0-----:R-:W-:-:S05]  /*c020*/  LEA R2, R5, R2, 0x18 ;  /* 0x0000000205027211 */ /* 0x001fca00078ec0ff */
[----:B------:R-:W-:-:S04]  /*c030*/  VIADD R2, R2, 0x48 ;  /* 0x0000004802027836 */ /* 0x000fc80000000000 */
[C---:B------:R-:W-:Y:S02]  /*c040*/  IMAD R7, R3.reuse, 0x8, R2 ;  /* 0x0000000803077824 */ /* 0x040fe400078e0202 */
[----:B------:R-:W-:Y:S02]  /*c050*/  VIADD R3, R3, 0x1 ;  /* 0x0000000103037836 */ /* 0x000fe40000000000 */
[----:B------:R-:W0:Y:S03]  /*c060*/  SYNCS.PHASECHK.TRANS64.TRYWAIT P0, [R7+URZ], R4 ;  /* 0x00000004070075a7 */ /* 0x000e26000800017f */
[----:B------:R-:W-:-:S04]  /*c070*/  ISETP.NE.AND P1, PT, R3, 0x9, PT ;  /* 0x000000090300780c */ /* 0x000fc80003f25270 */
[----:B------:R-:W-:Y:S02]  /*c080*/  SEL R5, RZ, 0x1, P1 ;  /* 0x00000001ff057807 */ /* 0x000fe40000800000 */
[----:B------:R-:W-:Y:S02]  /*c090*/  SEL R3, R3, RZ, P1 ;  /* 0x000000ff03037207 */ /* 0x000fe40000800000 */
[----:B------:R-:W-:-:S03]  /*c0a0*/  LOP3.LUT R6, R0, R5, RZ, 0x3c, !PT ;  /* 0x0000000500067212 */ /* 0x000fc600078e3cff */
[----:B------:R-:W-:Y:S01]  /*c0b0*/  IMAD R8, R3, 0x8, R2 ;  /* 0x0000000803087824 */ /* 0x000fe200078e0202 */
[----:B------:R-:W-:Y:S01]  /*c0c0*/  SHF.L.U32 R5, R6, 0x1f, RZ ;  /* 0x0000001f06057819 */ /* 0x000fe200000006ff */
[----:B0-----:R-:W-:Y:S06]  /*c0d0*/  @!P0 BRA `(.L_x_311) ;  /* 0x0000000400908947 */ /* 0x001fec0003800000 */
.L_x_327:
[----:B------:R-:W1:Y:S01]  /*c0e0*/  SYNCS.PHASECHK.TRANS64.TRYWAIT P0, [R8+URZ], R5 ;  /* 0x00000005080075a7 */ /* 0x000e62000800017f */
[----:B------:R-:W-:-:S05]  /*c0f0*/  VIADD R0, R3, 0x1 ;  /* 0x0000000103007836 */ /* 0x000fca0000000000 */
[----:B------:R-:W-:-:S04]  /*c100*/  ISETP.NE.AND P1, PT, R0, 0x9, PT ;  /* 0x000000090000780c */ /* 0x000fc80003f25270 */
[----:B------:R-:W-:Y:S02]  /*c110*/  SEL R3, RZ, 0x1, P1 ;  /* 0x00000001ff037807 */ /* 0x000fe40000800000 */
[----:B0-----:R-:W-:Y:S02]  /*c120*/  SEL R7, R0, RZ, P1 ;  /* 0x000000ff00077207 */ /* 0x001fe40000800000 */
[----:B------:R-:W-:-:S03]  /*c130*/  LOP3.LUT R6, R6, R3, RZ, 0x3c, !PT ;  /* 0x0000000306067212 */ /* 0x000fc600078e3cff */
[----:B------:R-:W-:Y:S01]  /*c140*/  IMAD R9, R7, 0x8, R2 ;  /* 0x0000000807097824 */ /* 0x000fe200078e0202 */
[----:B------:R-:W-:Y:S01]  /*c150*/  SHF.L.U32 R4, R6, 0x1f, RZ ;  /* 0x0000001f06047819 */ /* 0x000fe200000006ff */
[----:B-1----:R-:W-:Y:S06]  /*c160*/  @!P0 BRA `(.L_x_312) ;  /* 0x0000000400808947 */ /* 0x002fec0003800000 */
.L_x_328:
[----:B------:R-:W1:Y:S01]  /*c170*/  SYNCS.PHASECHK.TRANS64.TRYWAIT P0, [R9+URZ], R4 ;  /* 0x00000004090075a7 */ /* 0x000e62000800017f */
[----:B------:R-:W-:-:S05]  /*c180*/  VIADD R0, R7, 0x1 ;  /* 0x0000000107007836 */ /* 0x000fca0000000000 */
[----:B------:R-:W-:-:S04]  /*c190*/  ISETP.NE.AND P1, PT, R0, 0x9, PT ;  /* 0x000000090000780c */ /* 0x000fc80003f25270 */
[----:B------:R-:W-:Y:S02]  /*c1a0*/  SEL R3, RZ, 0x1, P1 ;  /* 0x00000001ff037807 */ /* 0x000fe40000800000 */
[----:B------:R-:W-:Y:S02]  /*c1b0*/  SEL R7, R0, RZ, P1 ;  /* 0x000000ff00077207 */ /* 0x000fe40000800000 */
[----:B------:R-:W-:-:S03]  /*c1c0*/  LOP3.LUT R6, R6, R3, RZ, 0x3c, !PT ;  /* 0x0000000306067212 */ /* 0x000fc600078e3cff */
[----:B0-----:R-:W-:Y:S01]  /*c1d0*/  IMAD R8, R7, 0x8, R2 ;  /* 0x0000000807087824 */ /* 0x001fe200078e0202 */
[----:B------:R-:W-:Y:S01]  /*c1e0*/  SHF.L.U32 R5, R6, 0x1f, RZ ;  /* 0x0000001f06057819 */ /* 0x000fe200000006ff */
[----:B-1----:R-:W-:Y:S06]  /*c1f0*/  @!P0 BRA `(.L_x_313) ;  /* 0x0000000400708947 */ /* 0x002fec0003800000 */
.L_x_329:
[----:B------:R-:W1:Y:S01]  /*c200*/  SYNCS.PHASECHK.TRANS64.TRYWAIT P0, [R8+URZ], R5 ;  /* 0x00000005080075a7 */ /* 0x000e62000800017f */
[----:B------:R-:W-:-:S04]  /*c210*/  IADD3 R0, R7, 0x1, RZ ;  /* 0x0000000107007810 */ /* 0x000fc80007ffe0ff */
[----:B------:R-:W-:-:S04]  /*c220*/  ISETP.NE.AND P1, PT, R0, 0x9, PT ;  /* 0x000000090000780c */ /* 0x000fc80003f25270 */
[----:B------:R-:W-:Y:S02]  /*c230*/  SEL R3, RZ, 0x1, P1 ;  /* 0x00000001ff037807 */ /* 0x000fe40000800000 */
[----:B------:R-:W-:Y:S02]  /*c240*/  SEL R7, R0, RZ, P1 ;  /* 0x000000ff00077207 */ /* 0x000fe40000800000 */
[----:B------:R-:W-:-:S03]  /*c250*/  LOP3.LUT R6, R6, R3, RZ, 0x3c, !PT ;  /* 0x0000000306067212 */ /* 0x000fc600078e3cff */
[----:B0-----:R-:W-:Y:S01]  /*c260*/  IMAD R9, R7, 0x8, R2 ;  /* 0x0000000807097824 */ /* 0x001fe200078e0202 */
[----:B------:R-:W-:Y:S01]  /*c270*/  SHF.L.U32 R4, R6, 0x1f, RZ ;  /* 0x0000001f06047819 */ /* 0x000fe200000006ff */
[----:B-1----:R-:W-:Y:S06]  /*c280*/  @!P0 BRA `(.L_x_314) ;  /* 0x0000000400608947 */ /* 0x002fec0003800000 */
.L_x_330:
        /* <DEDUP_REMOVED lines=9> */
.L_x_331:
        /* <DEDUP_REMOVED lines=9> */
.L_x_332:
[----:B------:R-:W1:Y:S01]  /*c3b0*/  SYNCS.PHASECHK.TRANS64.TRYWAIT P0, [R9+URZ], R4 ;  /* 0x00000004090075a7 */ /* 0x000e62000800017f */
[----:B------:R-:W-:-:S05]  /*c3c0*/  VIADD R0, R7, 0x1 ;  /* 0x0000000107007836 */ /* 0x000fca0000000000 */
[----:B------:R-:W-:-:S04]  /*c3d0*/  ISETP.NE.AND P1, PT, R0, 0x9, PT ;  /* 0x000000090000780c */ /* 0x000fc80003f25270 */
[----:B------:R-:W-:Y:S02]  /*c3e0*/  SEL R3, RZ, 0x1, P1 ;  /* 0x00000001ff037807 */ /* 0x000fe40000800000 */
[----:B------:R-:W-:Y:S02]  /*c3f0*/  SEL R7, R0, RZ, P1 ;  /* 0x000000ff00077207 */ /* 0x000fe40000800000 */
[----:B------:R-:W-:-:S03]  /*c400*/  LOP3.LUT R11, R6, R3, RZ, 0x3c, !PT ;  /* 0x00000003060b7212 */ /* 0x000fc600078e3cff */
[----:B------:R-:W-:Y:S01]  /*c410*/  IMAD R6, R7, 0x8, R2 ;  /* 0x0000000807067824 */ /* 0x000fe200078e0202 */
[----:B0-----:R-:W-:Y:S01]  /*c420*/  SHF.L.U32 R5, R11, 0x1f, RZ ;  /* 0x0000001f0b057819 */ /* 0x001fe200000006ff */
[----:B-1----:R-:W-:Y:S06]  /*c430*/  @!P0 BRA `(.L_x_317) ;  /* 0x0000000400308947 */ /* 0x002fec0003800000 */
.L_x_333:
[----:B------:R-:W1:Y:S01]  /*c440*/  SYNCS.PHASECHK.TRANS64.TRYWAIT P0, [R6+URZ], R5 ;  /* 0x00000005060075a7 */ /* 0x000e62000800017f */
[----:B------:R-:W-:-:S05]  /*c450*/  VIADD R0, R7, 0x1 ;  /* 0x0000000107007836 */ /* 0x000fca0000000000 */
[----:B------:R-:W-:-:S04]  /*c460*/  ISETP.NE.AND P1, PT, R0, 0x9, PT ;  /* 0x000000090000780c */ /* 0x000fc80003f25270 */
[----:B0-----:R-:W-:Y:S02]  /*c470*/  SEL R4, RZ, 0x1, P1 ;  /* 0x00000001ff047807 */ /* 0x001fe40000800000 */
[----:B------:R-:W-:Y:S02]  /*c480*/  SEL R3, R0, RZ, P1 ;  /* 0x000000ff00037207 */ /* 0x000fe40000800000 */
[----:B------:R-:W-:Y:S01]  /*c490*/  LOP3.LUT R0, R11, R4, RZ, 0x3c, !PT ;  /* 0x000000040b007212 */ /* 0x000fe200078e3cff */
[----:B-1----:R-:W-:Y:S06]  /*c4a0*/  @!P0 BRA `(.L_x_318) ;  /* 0x0000000400288947 */ /* 0x002fec0003800000 */
.L_x_334:
[----:B------:R-:W-:Y:S01]  /*c4b0*/  IMAD R3, R3, 0x8, R2 ;  /* 0x0000000803037824 */ /* 0x000fe200078e0202 */
[----:B------:R-:W-:-:S07]  /*c4c0*/  SHF.L.U32 R0, R0, 0x1f, RZ ;  /* 0x0000001f00007819 */ /* 0x000fce00000006ff */
.L_x_319:
[----:B-1----:R1:W2:Y:S02]  /*c4d0*/  SYNCS.PHASECHK.TRANS64.TRYWAIT P0, [R3+URZ], R0 ;  /* 0x00000000030075a7 */ /* 0x0022a4000800017f */
[----:B--2---:R-:W-:Y:S05]  /*c4e0*/  @!P0 NANOSLEEP.SYNCS 0x989680 ;  /* 0x009896800000895d */ /* 0x004fea0003900000 */
[----:B------:R-:W2:Y:S02]  /*c4f0*/  @!P0 SYNCS.PHASECHK.TRANS64 P0, [R3+URZ], R0 ;  /* 0x00000000030085a7 */ /* 0x000ea4000800007f */
[----:B--2---:R-:W-:Y:S05]  /*c500*/  @!P0 BRA `(.L_x_319) ;  /* 0xfffffffc00f08947 */ /* 0x004fea000383ffff */
.L_x_309:
[----:B------:R-:W-:Y:S05]  /*c510*/  BSYNC B0 ;  /* 0x0000000000007941 */ /* 0x000fea0003800000 */
.L_x_308:
[----:B------:R-:W-:Y:S05]  /*c520*/  EXIT ;  /* 0x000000000000794d */ /* 0x000fea0003800000 */
.L_x_22:
[----:B---3--:R3:W4:Y:S02]  /*c530*/  SYNCS.PHASECHK.TRANS64.TRYWAIT P1, [R3+URZ], R0 ;  /* 0x00000000030075a7 */ /* 0x008724000802017f */
[----:B----4-:R-:W-:Y:S05]  /*c540*/  @!P1 NANOSLEEP.SYNCS 0x989680 ;  /* 0x009896800000995d */ /* 0x010fea0003900000 */
[----:B------:R-:W4:Y:S02]  /*c550*/  @!P1 SYNCS.PHASECHK.TRANS64 P1, [R3+URZ], R0 ;  /* 0x00000000030095a7 */ /* 0x000f24000802007f */
[----:B----4-:R-:W-:Y:S05]  /*c560*/  @!P1 BRA `(.L_x_22) ;  /* 0xfffffffc00f09947 */ /* 0x010fea000383ffff */
[----:B------:R-:W-:Y:S05]  /*c570*/  BRA `(.L_x_21) ;  /* 0xffffff5000007947 */ /* 0x000fea000383ffff */
.L_x_27:
[----:B-1----:R1:W2:Y:S02]  /*c580*/  SYNCS.PHASECHK.TRANS64.TRYWAIT P1, [R5+URZ], R4 ;  /* 0x00000004050075a7 */ /* 0x0022a4000802017f */
[----:B--2---:R-:W-:Y:S05]  /*c590*/  @!P1 NANOSLEEP.SYNCS 0x989680 ;  /* 0x009896800000995d */ /* 0x004fea0003900000 */
[----:B------:R-:W2:Y:S02]  /*c5a0*/  @!P1 SYNCS.PHASECHK.TRANS64 P1, [R5+URZ], R4 ;  /* 0x00000004050095a7 */ /* 0x000ea4000802007f */
[----:B--2---:R-:W-:Y:S05]  /*c5b0*/  @!P1 BRA `(.L_x_27) ;  /* 0xfffffffc00f09947 */ /* 0x004fea000383ffff */
[----:B------:R-:W-:Y:S05]  /*c5c0*/  BRA `(.L_x_26) ;  /* 0xffffff5000e07947 */ /* 0x000fea000383ffff */
.L_x_296:
[----:B------:R-:W-:Y:S01]  /*c5d0*/  BSSY B1, `(.L_x_320) ;  /* 0x0000006000017945 */ /* 0x000fe20003800000 */
[----:B------:R-:W-:-:S07]  /*c5e0*/  IMAD.MOV.U32 R15, RZ, RZ, -0x1 ;  /* 0xffffffffff0f7424 */ /* 0x000fce00078e00ff */
[----:B------:R-:W-:Y:S05]  /*c5f0*/  WARPSYNC.COLLECTIVE R15, `(.L_x_321) ;  /* 0x000000000f0c7348 */ /* 0x000fea0003c00000 */
[----:B------:R-:W-:Y:S02]  /*c600*/  ELECT P6, UR62, PT ;  /* 0x00000000003e782f */ /* 0x000fe400038c0000 */
[----:B------:R-:W-:Y:S01]  /*c610*/  MOV R14, UR62 ;  /* 0x0000003e000e7c02 */ /* 0x000fe20008000f00 */
[----:B------:R-:W-:Y:S10]  /*c620*/  ENDCOLLECTIVE ;  /* 0x000000000000791b */ /* 0x000ff40003800000 */
.L_x_321:
[----:B------:R-:W-:Y:S05]  /*c630*/  BSYNC B1 ;  /* 0x0000000000017941 */ /* 0x000fea0003800000 */
.L_x_320:
[----:B------:R-:W-:Y:S05]  /*c640*/  BRA `(.L_x_322) ;  /* 0xffffffec008c7947 */ /* 0x000fea000383ffff */
.L_x_299:
[----:B-1----:R1:W2:Y:S02]  /*c650*/  SYNCS.PHASECHK.TRANS64.TRYWAIT P0, [R22+URZ+0x48], R13 ;  /* 0x0000480d160075a7 */ /* 0x0022a4000800017f */
[----:B--2---:R-:W-:Y:S05]  /*c660*/  @!P0 NANOSLEEP.SYNCS 0x989680 ;  /* 0x009896800000895d */ /* 0x004fea0003900000 */
[----:B------:R-:W2:Y:S02]  /*c670*/  @!P0 SYNCS.PHASECHK.TRANS64 P0, [R22+URZ+0x48], R13 ;  /* 0x0000480d160085a7 */ /* 0x000ea4000800007f */
[----:B--2---:R-:W-:Y:S05]  /*c680*/  @!P0 BRA `(.L_x_299) ;  /* 0xfffffffc00f08947 */ /* 0x004fea000383ffff */
[----:B------:R-:W-:Y:S05]  /*c690*/  BRA `(.L_x_323) ;  /* 0xffffffec00cc7947 */ /* 0x000fea000383ffff */
.L_x_307:
[----:B------:R-:W-:Y:S01]  /*c6a0*/  BSSY B0, `(.L_x_324) ;  /* 0x0000006000007945 */ /* 0x000fe20003800000 */
[----:B------:R-:W-:-:S07]  /*c6b0*/  IMAD.MOV.U32 R15, RZ, RZ, -0x1 ;  /* 0xffffffffff0f7424 */ /* 0x000fce00078e00ff */
[----:B------:R-:W-:Y:S05]  /*c6c0*/  WARPSYNC.COLLECTIVE R15, `(.L_x_325) ;  /* 0x000000000f0c7348 */ /* 0x000fea0003c00000 */
[----:B------:R-:W-:Y:S02]  /*c6d0*/  ELECT P6, UR62, PT ;  /* 0x00000000003e782f */ /* 0x000fe400038c0000 */
[----:B------:R-:W-:Y:S01]  /*c6e0*/  MOV R14, UR62 ;  /* 0x0000003e000e7c02 */ /* 0x000fe20008000f00 */
[----:B------:R-:W-:Y:S10]  /*c6f0*/  ENDCOLLECTIVE ;  /* 0x000000000000791b */ /* 0x000ff40003800000 */
.L_x_325:
[----:B------:R-:W-:Y:S05]  /*c700*/  BSYNC B0 ;  /* 0x0000000000007941 */ /* 0x000fea0003800000 */
.L_x_324:
[----:B------:R-:W-:Y:S05]  /*c710*/  BRA `(.L_x_326) ;  /* 0xfffffff8001c7947 */ /* 0x000fea000383ffff */
.L_x_311:
[----:B0-----:R0:W1:Y:S02]  /*c720*/  SYNCS.PHASECHK.TRANS64.TRYWAIT P0, [R7+URZ], R4 ;  /* 0x00000004070075a7 */ /* 0x001064000800017f */
[----:B-1----:R-:W-:Y:S05]  /*c730*/  @!P0 NANOSLEEP.SYNCS 0x989680 ;  /* 0x009896800000895d */ /* 0x002fea0003900000 */
[----:B------:R-:W1:Y:S02]  /*c740*/  @!P0 SYNCS.PHASECHK.TRANS64 P0, [R7+URZ], R4 ;  /* 0x00000004070085a7 */ /* 0x000e64000800007f */
[----:B-1----:R-:W-:Y:S05]  /*c750*/  @!P0 BRA `(.L_x_311) ;  /* 0xfffffffc00f08947 */ /* 0x002fea000383ffff */
[----:B------:R-:W-:Y:S05]  /*c760*/  BRA `(.L_x_327) ;  /* 0xfffffff8005c7947 */ /* 0x000fea000383ffff */
.L_x_312:
[----:B0-----:R0:W1:Y:S02]  /*c770*/  SYNCS.PHASECHK.TRANS64.TRYWAIT P0, [R8+URZ], R5 ;  /* 0x00000005080075a7 */ /* 0x001064000800017f */
[----:B-1----:R-:W-:Y:S05]  /*c780*/  @!P0 NANOSLEEP.SYNCS 0x989680 ;  /* 0x009896800000895d */ /* 0x002fea0003900000 */
[----:B------:R-:W1:Y:S02]  /*c790*/  @!P0 SYNCS.PHASECHK.TRANS64 P0, [R8+URZ], R5 ;  /* 0x00000005080085a7 */ /* 0x000e64000800007f */
[----:B-1----:R-:W-:Y:S05]  /*c7a0*/  @!P0 BRA `(.L_x_312) ;  /* 0xfffffffc00f08947 */ /* 0x002fea000383ffff */
[----:B------:R-:W-:Y:S05]  /*c7b0*/  BRA `(.L_x_328) ;  /* 0xfffffff8006c7947 */ /* 0x000fea000383ffff */
.L_x_313:
[----:B0-----:R0:W1:Y:S02]  /*c7c0*/  SYNCS.PHASECHK.TRANS64.TRYWAIT P0, [R9+URZ], R4 ;  /* 0x00000004090075a7 */ /* 0x001064000800017f */
[----:B-1----:R-:W-:Y:S05]  /*c7d0*/  @!P0 NANOSLEEP.SYNCS 0x989680 ;  /* 0x009896800000895d */ /* 0x002fea0003900000 */
[----:B------:R-:W1:Y:S02]  /*c7e0*/  @!P0 SYNCS.PHASECHK.TRANS64 P0, [R9+URZ], R4 ;  /* 0x00000004090085a7 */ /* 0x000e64000800007f */
[----:B-1----:R-:W-:Y:S05]  /*c7f0*/  @!P0 BRA `(.L_x_313) ;  /* 0xfffffffc00f08947 */ /* 0x002fea000383ffff */
[----:B------:R-:W-:Y:S05]  /*c800*/  BRA `(.L_x_329) ;  /* 0xfffffff8007c7947 */ /* 0x000fea000383ffff */
.L_x_314:
[----:B0-----:R0:W1:Y:S02]  /*c810*/  SYNCS.PHASECHK.TRANS64.TRYWAIT P0, [R8+URZ], R5 ;  /* 0x00000005080075a7 */ /* 0x001064000800017f */
[----:B-1----:R-:W-:Y:S05]  /*c820*/  @!P0 NANOSLEEP.SYNCS 0x989680 ;  /* 0x009896800000895d */ /* 0x002fea0003900000 */
[----:B------:R-:W1:Y:S02]  /*c830*/  @!P0 SYNCS.PHASECHK.TRANS64 P0, [R8+URZ], R5 ;  /* 0x00000005080085a7 */ /* 0x000e64000800007f */
[----:B-1----:R-:W-:Y:S05]  /*c840*/  @!P0 BRA `(.L_x_314) ;  /* 0xfffffffc00f08947 */ /* 0x002fea000383ffff */
[----:B------:R-:W-:Y:S05]  /*c850*/  BRA `(.L_x_330) ;  /* 0xfffffff8008c7947 */ /* 0x000fea000383ffff */
.L_x_315:
[----:B0-----:R0:W1:Y:S02]  /*c860*/  SYNCS.PHASECHK.TRANS64.TRYWAIT P0, [R9+URZ], R4 ;  /* 0x00000004090075a7 */ /* 0x001064000800017f */
[----:B-1----:R-:W-:Y:S05]  /*c870*/  @!P0 NANOSLEEP.SYNCS 0x989680 ;  /* 0x009896800000895d */ /* 0x002fea0003900000 */
[----:B------:R-:W1:Y:S02]  /*c880*/  @!P0 SYNCS.PHASECHK.TRANS64 P0, [R9+URZ], R4 ;  /* 0x00000004090085a7 */ /* 0x000e64000800007f */
[----:B-1----:R-:W-:Y:S05]  /*c890*/  @!P0 BRA `(.L_x_315) ;  /* 0xfffffffc00f08947 */ /* 0x002fea000383ffff */
[----:B------:R-:W-:Y:S05]  /*c8a0*/  BRA `(.L_x_331) ;  /* 0xfffffff8009c7947 */ /* 0x000fea000383ffff */
.L_x_316:
[----:B0-----:R0:W1:Y:S02]  /*c8b0*/  SYNCS.PHASECHK.TRANS64.TRYWAIT P0, [R8+URZ], R5 ;  /* 0x00000005080075a7 */ /* 0x001064000800017f */
[----:B-1----:R-:W-:Y:S05]  /*c8c0*/  @!P0 NANOSLEEP.SYNCS 0x989680 ;  /* 0x009896800000895d */ /* 0x002fea0003900000 */
[----:B------:R-:W1:Y:S02]  /*c8d0*/  @!P0 SYNCS.PHASECHK.TRANS64 P0, [R8+URZ], R5 ;  /* 0x00000005080085a7 */ /* 0x000e64000800007f */
[----:B-1----:R-:W-:Y:S05]  /*c8e0*/  @!P0 BRA `(.L_x_316) ;  /* 0xfffffffc00f08947 */ /* 0x002fea000383ffff */
[----:B------:R-:W-:Y:S05]  /*c8f0*/  BRA `(.L_x_332) ;  /* 0xfffffff800ac7947 */ /* 0x000fea000383ffff */
.L_x_317:
[----:B0-----:R0:W1:Y:S02]  /*c900*/  SYNCS.PHASECHK.TRANS64.TRYWAIT P0, [R9+URZ], R4 ;  /* 0x00000004090075a7 */ /* 0x001064000800017f */
[----:B-1----:R-:W-:Y:S05]  /*c910*/  @!P0 NANOSLEEP.SYNCS 0x989680 ;  /* 0x009896800000895d */ /* 0x002fea0003900000 */
[----:B------:R-:W1:Y:S02]  /*c920*/  @!P0 SYNCS.PHASECHK.TRANS64 P0, [R9+URZ], R4 ;  /* 0x00000004090085a7 */ /* 0x000e64000800007f */
[----:B-1----:R-:W-:Y:S05]  /*c930*/  @!P0 BRA `(.L_x_317) ;  /* 0xfffffffc00f08947 */ /* 0x002fea000383ffff */
[----:B------:R-:W-:Y:S05]  /*c940*/  BRA `(.L_x_333) ;  /* 0xfffffff800bc7947 */ /* 0x000fea000383ffff */
.L_x_318:
[----:B0-----:R0:W1:Y:S02]  /*c950*/  SYNCS.PHASECHK.TRANS64.TRYWAIT P0, [R6+URZ], R5 ;  /* 0x00000005060075a7 */ /* 0x001064000800017f */
[----:B-1----:R-:W-:Y:S05]  /*c960*/  @!P0 NANOSLEEP.SYNCS 0x989680 ;  /* 0x009896800000895d */ /* 0x002fea0003900000 */
[----:B------:R-:W1:Y:S02]  /*c970*/  @!P0 SYNCS.PHASECHK.TRANS64 P0, [R6+URZ], R5 ;  /* 0x00000005060085a7 */ /* 0x000e64000800007f */
[----:B-1----:R-:W-:Y:S05]  /*c980*/  @!P0 BRA `(.L_x_318) ;  /* 0xfffffffc00f08947 */ /* 0x002fea000383ffff */
[----:B------:R-:W-:Y:S05]  /*c990*/  BRA `(.L_x_334) ;  /* 0xfffffff800c47947 */ /* 0x000fea000383ffff */
.L_x_335:
[----:B------:R-:W-:-:S00]  /*c9a0*/  BRA `(.L_x_335) ;  /* 0xfffffffc00fc7947 */ /* 0x000fc0000383ffff */
[----:B------:R-:W-:-:S00]  /*c9b0*/  NOP ;  /* 0x0000000000007918 */ /* 0x000fc00000000000 */
        /* <DEDUP_REMOVED lines=12> */
.L_x_336:


//--------------------- .nv.global.init           --------------------------
	.section	.nv.global.init,"aw",@progbits
.nv.global.init:
	.type		$str$22,@object
	.size		$str$22,($str$23 - $str$22)
$str$22:
        /*0000*/ 	.byte	0x6b, 0x5f, 0x74, 0x69, 0x6c, 0x65, 0x5f, 0x63, 0x6f, 0x75, 0x6e, 0x74, 0x20, 0x3e, 0x3d, 0x20
        /*0010*/ 	.byte	0x31, 0x00
	.type		$str$23,@object
	.size		$str$23,(__unnamed_1 - $str$23)
$str$23:
        /*0012*/ 	.byte	0x2f, 0x74, 0x6d, 0x70, 0x2f, 0x63, 0x75, 0x74, 0x6c, 0x61, 0x73, 0x73, 0x5f, 0x73, 0x77, 0x65
        /*0022*/ 	.byte	0x65, 0x70, 0x5f, 0x73, 0x72, 0x63, 0x2f, 0x69, 0x6e, 0x63, 0x6c, 0x75, 0x64, 0x65, 0x2f, 0x63
        /*0032*/ 	.byte	0x75, 0x74, 0x6c, 0x61, 0x73, 0x73, 0x2f, 0x67, 0x65, 0x6d, 0x6d, 0x2f, 0x63, 0x6f, 0x6c, 0x6c
        /*0042*/ 	.byte	0x65, 0x63, 0x74, 0x69, 0x76, 0x65, 0x2f, 0x73, 0x6d, 0x39, 0x30, 0x5f, 0x6d, 0x6d, 0x61, 0x5f
        /*0052*/ 	.byte	0x74, 0x6d, 0x61, 0x5f, 0x67, 0x6d, 0x6d, 0x61, 0x5f, 0x73, 0x73, 0x5f, 0x77, 0x61, 0x72, 0x70
        /*0062*/ 	.byte	0x73, 0x70, 0x65, 0x63, 0x69, 0x61, 0x6c, 0x69, 0x7a, 0x65, 0x64, 0x2e, 0x68, 0x70, 0x70, 0x00
	.type		__unnamed_1,@object
	.size		__unnamed_1,(.L_0 - __unnamed_1)
__unnamed_1:
        /*0072*/ 	.byte	0x76, 0x6f, 0x69, 0x64, 0x20, 0x63, 0x75, 0x74, 0x6c, 0x61, 0x73, 0x73, 0x3a, 0x3a, 0x67, 0x65
        /* <DEDUP_REMOVED lines=181> */
        /*0bd2*/ 	.byte	0x00
.L_0:


//--------------------- .nv.shared._ZN7cutlass13device_kernelINS_4gemm6kernel13GemmUniversalIN4cute5tupleIJiiiiEEENS1_10collective13CollectiveMmaINS1_34MainloopSm90TmaGmmaWarpSpecializedILi9ENS5_IJNS4_1CILi1EEENSA_ILi4EEESB_EEENS1_35KernelTmaWarpSpecializedCooperativeEEENS5_IJNSA_ILi256EEENSA_ILi128EEENSA_ILi32EEEEEENS_10bfloat16_tENS5_IJlSB_lEEESK_SL_NS4_8TiledMMAINS4_8MMA_AtomIJNS4_4SM904GMMA28MMA_64x128x16_F32BF16BF16_SSILNSP_5MajorE0ELSR_0ELNSP_7ScaleInE1ELSS_1EEEEEENS4_6LayoutINS5_IJNSA_ILi2EEESB_SB_EEENS5_IJSB_NSA_ILi0EEESY_EEEEENS5_IJNS4_10UnderscoreES11_S11_EEEEENS4_23SM90_TMA_LOAD_MULTICASTENS4_14ComposedLayoutINS4_7SwizzleILi2ELi4ELi3EEENS4_18smem_ptr_flag_bitsILi16EEENSV_INS5_IJNSA_ILi8EEESI_EEENS5_IJSI_SB_EEEEEEEvNS4_8identityENS4_13SM90_TMA_LOADES1E_vS1F_EENS_8epilogue10collective6detail29Sm90TmaWarpSpecializedAdapterINS1J_15DefaultEpilogueISK_SL_SL_NS1I_6thread17LinearCombinationISK_Li1EffLNS1N_9ScaleType4KindE0ELNS_15FloatRoundStyleE2ESK_EENS1_15EpilogueDefaultEEEEEvvEEEEvNT_6ParamsE --------------------------
	.section	.nv.shared._ZN7cutlass13device_kernelINS_4gemm6kernel13GemmUniversalIN4cute5tupleIJiiiiEEENS1_10collective13CollectiveMmaINS1_34MainloopSm90TmaGmmaWarpSpecializedILi9ENS5_IJNS4_1CILi1EEENSA_ILi4EEESB_EEENS1_35KernelTmaWarpSpecializedCooperativeEEENS5_IJNSA_ILi256EEENSA_ILi128EEENSA_ILi32EEEEEENS_10bfloat16_tENS5_IJlSB_lEEESK_SL_NS4_8TiledMMAINS4_8MMA_AtomIJNS4_4SM904GMMA28MMA_64x128x16_F32BF16BF16_SSILNSP_5MajorE0ELSR_0ELNSP_7ScaleInE1ELSS_1EEEEEENS4_6LayoutINS5_IJNSA_ILi2EEESB_SB_EEENS5_IJSB_NSA_ILi0EEESY_EEEEENS5_IJNS4_10UnderscoreES11_S11_EEEEENS4_23SM90_TMA_LOAD_MULTICASTENS4_14ComposedLayoutINS4_7SwizzleILi2ELi4ELi3EEENS4_18smem_ptr_flag_bitsILi16EEENSV_INS5_IJNSA_ILi8EEESI_EEENS5_IJSI_SB_EEEEEEEvNS4_8identityENS4_13SM90_TMA_LOADES1E_vS1F_EENS_8epilogue10collective6detail29Sm90TmaWarpSpecializedAdapterINS1J_15DefaultEpilogueISK_SL_SL_NS1I_6thread17LinearCombinationISK_Li1EffLNS1N_9ScaleType4KindE0ELNS_15FloatRoundStyleE2ESK_EENS1_15EpilogueDefaultEEEEEvvEEEEvNT_6ParamsE,"aw",@nobits
	.sectionflags	@""
	.align	16
	.zero		1024


//--------------------- .nv.shared.reserved.0     --------------------------
	.section	.nv.shared.reserved.0,"aw",@nobits
	.weak		__nv_reservedSMEM_offset_0_alias
	.size		__nv_reservedSMEM_offset_0_alias, 0, 0
	.other		__nv_reservedSMEM_offset_0_alias,@"STO_CUDA_RESERVED_SHARED STV_DEFAULT"
__nv_reservedSMEM_offset_0_alias:
	.zero		0


//--------------------- .nv.global                --------------------------
	.section	.nv.global,"aw",@nobits
.nv.global:
	.type		_ZN40_INTERNAL_f23e3543_4_k_cu_465e8c95_242374cute1_E,@object
	.size		_ZN40_INTERNAL_f23e3543_4_k_cu_465e8c95_242374cute1_E,(_ZN40_INTERNAL_f23e3543_4_k_cu_465e8c95_242374cuda3std3__45__cpo6cbeginE - _ZN40_INTERNAL_f23e3543_4_k_cu_465e8c95_242374cute1_E)
_ZN40_INTERNAL_f23e3543_4_k_cu_465e8c95_242374cute1_E:
	.zero		1
	.type		_ZN40_INTERNAL_f23e3543_4_k_cu_465e8c95_242374cuda3std3__45__cpo6cbeginE,@object
	.size		_ZN40_INTERNAL_f23e3543_4_k_cu_465e8c95_242374cuda3std3__45__cpo6cbeginE,(_ZN40_INTERNAL_f23e3543_4_k_cu_465e8c95_242374cuda3std3__48in_placeE - _ZN40_INTERNAL_f23e3543_4_k_cu_465e8c95_242374cuda3std3__45__cpo6cbeginE)
_ZN40_INTERNAL_f23e3543_4_k_cu_465e8c95_242374cuda3std3__45__cpo6cbeginE:
	.zero		1
	.type		_ZN40_INTERNAL_f23e3543_4_k_cu_465e8c95_242374cuda3std3__48in_placeE,@object
	.size		_ZN40_INTERNAL_f23e3543_4_k_cu_465e8c95_242374cuda3std3__48in_placeE,(_ZN40_INTERNAL_f23e3543_4_k_cu_465e8c95_242374cuda3std6ranges3__45__cpo9iter_moveE - _ZN40_INTERNAL_f23e3543_4_k_cu_465e8c95_242374cuda3std3__48in_placeE)
_ZN40_INTERNAL_f23e3543_4_k_cu_465e8c95_242374cuda3std3__48in_placeE:
	.zero		1
	.type		_ZN40_INTERNAL_f23e3543_4_k_cu_465e8c95_242374cuda3std6ranges3__45__cpo9iter_moveE,@object
	.size		_ZN40_INTERNAL_f23e3543_4_k_cu_465e8c95_242374cuda3std6ranges3__45__cpo9iter_moveE,(_ZN40_INTERNAL_f23e3543_4_k_cu_465e8c95_242374cuda3std3__45__cpo5beginE - _ZN40_INTERNAL_f23e3543_4_k_cu_465e8c95_242374cuda3std6ranges3__45__cpo9iter_moveE)
_ZN40_INTERNAL_f23e3543_4_k_cu_465e8c95_242374cuda3std6ranges3__45__cpo9iter_moveE:
	.zero		1
	.type		_ZN40_INTERNAL_f23e3543_4_k_cu_465e8c95_242374cuda3std3__45__cpo5beginE,@object
	.size		_ZN40_INTERNAL_f23e3543_4_k_cu_465e8c95_242374cuda3std3__45__cpo5beginE,(_ZN40_INTERNAL_f23e3543_4_k_cu_465e8c95_242374cuda3std3__442_GLOBAL__N__f23e3543_4_k_cu_465e8c95_242376ignoreE - _ZN40_INTERNAL_f23e3543_4_k_cu_465e8c95_242374cuda3std3__45__cpo5beginE)
_ZN40_INTERNAL_f23e3543_4_k_cu_465e8c95_242374cuda3std3__45__cpo5beginE:
	.zero		1
	.type		_ZN40_INTERNAL_f23e3543_4_k_cu_465e8c95_242374cuda3std3__442_GLOBAL__N__f23e3543_4_k_cu_465e8c95_242376ignoreE,@object
	.size		_ZN40_INTERNAL_f23e3543_4_k_cu_465e8c95_242374cuda3std3__442_GLOBAL__N__f23e3543_4_k_cu_465e8c95_242376ignoreE,(_ZN40_INTERNAL_f23e3543_4_k_cu_465e8c95_242374cute7productE - _ZN40_INTERNAL_f23e3543_4_k_cu_465e8c95_242374cuda3std3__442_GLOBAL__N__f23e3543_4_k_cu_465e8c95_242376ignoreE)
_ZN40_INTERNAL_f23e3543_4_k_cu_465e8c95_242374cuda3std3__442_GLOBAL__N__f23e3543_4_k_cu_465e8c95_242376ignoreE:
	.zero		1
	.type		_ZN40_INTERNAL_f23e3543_4_k_cu_465e8c95_242374cute7productE,@object
	.size		_ZN40_INTERNAL_f23e3543_4_k_cu_465e8c95_242374cute7productE,(_ZN40_INTERNAL_f23e3543_4_k_cu_465e8c95_242374cuda3std3__45__cpo3endE - _ZN40_INTERNAL_f23e3543_4_k_cu_465e8c95_242374cute7productE)
_ZN40_INTERNAL_f23e3543_4_k_cu_465e8c95_242374cute7productE:
	.zero		1
	.type		_ZN40_INTERNAL_f23e3543_4_k_cu_465e8c95_242374cuda3std3__45__cpo3endE,@object
	.size		_ZN40_INTERNAL_f23e3543_4_k_cu_465e8c95_242374cuda3std3__45__cpo3endE,(_ZN40_INTERNAL_f23e3543_4_k_cu_465e8c95_242374cuda3std3__419piecewise_constructE - _ZN40_INTERNAL_f23e3543_4_k_cu_465e8c95_242374cuda3std3__45__cpo3endE)
_ZN40_INTERNAL_f23e3543_4_k_cu_465e8c95_242374cuda3std3__45__cpo3endE:
	.zero		1
	.type		_ZN40_INTERNAL_f23e3543_4_k_cu_465e8c95_242374cuda3std3__419piecewise_constructE,@object
	.size		_ZN40_INTERNAL_f23e3543_4_k_cu_465e8c95_242374cuda3std3__419piecewise_constructE,(_ZN40_INTERNAL_f23e3543_4_k_cu_465e8c95_242374cuda3std3__45__cpo4cendE - _ZN40_INTERNAL_f23e3543_4_k_cu_465e8c95_242374cuda3std3__419piecewise_constructE)
_ZN40_INTERNAL_f23e3543_4_k_cu_465e8c95_242374cuda3std3__419piecewise_constructE:
	.zero		1
	.type		_ZN40_INTERNAL_f23e3543_4_k_cu_465e8c95_242374cuda3std3__45__cpo4cendE,@object
	.size		_ZN40_INTERNAL_f23e3543_4_k_cu_465e8c95_242374cuda3std3__45__cpo4cendE,(_ZN40_INTERNAL_f23e3543_4_k_cu_465e8c95_242374cuda3std6ranges3__45__cpo4swapE - _ZN40_INTERNAL_f23e3543_4_k_cu_465e8c95_242374cuda3std3__45__cpo4cendE)
_ZN40_INTERNAL_f23e3543_4_k_cu_465e8c95_242374cuda3std3__45__cpo4cendE:
	.zero		1
	.type		_ZN40_INTERNAL_f23e3543_4_k_cu_465e8c95_242374cuda3std6ranges3__45__cpo4swapE,@object
	.size		_ZN40_INTERNAL_f23e3543_4_k_cu_465e8c95_242374cuda3std6ranges3__45__cpo4swapE,(.L_8 - _ZN40_INTERNAL_f23e3543_4_k_cu_465e8c95_242374cuda3std6ranges3__45__cpo4swapE)
_ZN40_INTERNAL_f23e3543_4_k_cu_465e8c95_242374cuda3std6ranges3__45__cpo4swapE:
	.zero		1
.L_8:


//--------------------- .nv.constant0._ZN7cutlass13device_kernelINS_4gemm6kernel13GemmUniversalIN4cute5tupleIJiiiiEEENS1_10collective13CollectiveMmaINS1_34MainloopSm90TmaGmmaWarpSpecializedILi9ENS5_IJNS4_1CILi1EEENSA_ILi4EEESB_EEENS1_35KernelTmaWarpSpecializedCooperativeEEENS5_IJNSA_ILi256EEENSA_ILi128EEENSA_ILi32EEEEEENS_10bfloat16_tENS5_IJlSB_lEEESK_SL_NS4_8TiledMMAINS4_8MMA_AtomIJNS4_4SM904GMMA28MMA_64x128x16_F32BF16BF16_SSILNSP_5MajorE0ELSR_0ELNSP_7ScaleInE1ELSS_1EEEEEENS4_6LayoutINS5_IJNSA_ILi2EEESB_SB_EEENS5_IJSB_NSA_ILi0EEESY_EEEEENS5_IJNS4_10UnderscoreES11_S11_EEEEENS4_23SM90_TMA_LOAD_MULTICASTENS4_14ComposedLayoutINS4_7SwizzleILi2ELi4ELi3EEENS4_18smem_ptr_flag_bitsILi16EEENSV_INS5_IJNSA_ILi8EEESI_EEENS5_IJSI_SB_EEEEEEEvNS4_8identityENS4_13SM90_TMA_LOADES1E_vS1F_EENS_8epilogue10collective6detail29Sm90TmaWarpSpecializedAdapterINS1J_15DefaultEpilogueISK_SL_SL_NS1I_6thread17LinearCombinationISK_Li1EffLNS1N_9ScaleType4KindE0ELNS_15FloatRoundStyleE2ESK_EENS1_15EpilogueDefaultEEEEEvvEEEEvNT_6ParamsE --------------------------
	.section	.nv.constant0._ZN7cutlass13device_kernelINS_4gemm6kernel13GemmUniversalIN4cute5tupleIJiiiiEEENS1_10collective13CollectiveMmaINS1_34MainloopSm90TmaGmmaWarpSpecializedILi9ENS5_IJNS4_1CILi1EEENSA_ILi4EEESB_EEENS1_35KernelTmaWarpSpecializedCooperativeEEENS5_IJNSA_ILi256EEENSA_ILi128EEENSA_ILi32EEEEEENS_10bfloat16_tENS5_IJlSB_lEEESK_SL_NS4_8TiledMMAINS4_8MMA_AtomIJNS4_4SM904GMMA28MMA_64x128x16_F32BF16BF16_SSILNSP_5MajorE0ELSR_0ELNSP_7ScaleInE1ELSS_1EEEEEENS4_6LayoutINS5_IJNSA_ILi2EEESB_SB_EEENS5_IJSB_NSA_ILi0EEESY_EEEEENS5_IJNS4_10UnderscoreES11_S11_EEEEENS4_23SM90_TMA_LOAD_MULTICASTENS4_14ComposedLayoutINS4_7SwizzleILi2ELi4ELi3EEENS4_18smem_ptr_flag_bitsILi16EEENSV_INS5_IJNSA_ILi8EEESI_EEENS5_IJSI_SB_EEEEEEEvNS4_8identityENS4_13SM90_TMA_LOADES1E_vS1F_EENS_8epilogue10collective6detail29Sm90TmaWarpSpecializedAdapterINS1J_15DefaultEpilogueISK_SL_SL_NS1I_6thread17LinearCombinationISK_Li1EffLNS1N_9ScaleType4KindE0ELNS_15FloatRoundStyleE2ESK_EENS1_15EpilogueDefaultEEEEEvvEEEEvNT_6ParamsE,"a",@progbits
	.sectionflags	@""
	.align	4
.nv.constant0._ZN7cutlass13device_kernelINS_4gemm6kernel13GemmUniversalIN4cute5tupleIJiiiiEEENS1_10collective13CollectiveMmaINS1_34MainloopSm90TmaGmmaWarpSpecializedILi9ENS5_IJNS4_1CILi1EEENSA_ILi4EEESB_EEENS1_35KernelTmaWarpSpecializedCooperativeEEENS5_IJNSA_ILi256EEENSA_ILi128EEENSA_ILi32EEEEEENS_10bfloat16_tENS5_IJlSB_lEEESK_SL_NS4_8TiledMMAINS4_8MMA_AtomIJNS4_4SM904GMMA28MMA_64x128x16_F32BF16BF16_SSILNSP_5MajorE0ELSR_0ELNSP_7ScaleInE1ELSS_1EEEEEENS4_6LayoutINS5_IJNSA_ILi2EEESB_SB_EEENS5_IJSB_NSA_ILi0EEESY_EEEEENS5_IJNS4_10UnderscoreES11_S11_EEEEENS4_23SM90_TMA_LOAD_MULTICASTENS4_14ComposedLayoutINS4_7SwizzleILi2ELi4ELi3EEENS4_18smem_ptr_flag_bitsILi16EEENSV_INS5_IJNSA_ILi8EEESI_EEENS5_IJSI_SB_EEEEEEEvNS4_8identityENS4_13SM90_TMA_LOADES1E_vS1F_EENS_8epilogue10collective6detail29Sm90TmaWarpSpecializedAdapterINS1J_15DefaultEpilogueISK_SL_SL_NS1I_6thread17LinearCombinationISK_Li1EffLNS1N_9ScaleType4KindE0ELNS_15FloatRoundStyleE2ESK_EENS1_15EpilogueDefaultEEEEEvvEEEEvNT_6ParamsE:
	.zero		1664


//--------------------- SYMBOLS --------------------------

	.type		.nv.reservedSmem.offset0,@object
	.size		.nv.reservedSmem.offset0,0x4
	.type		__assertfail,@function
